//
// Generated by NVIDIA NVVM Compiler
//
// Compiler Build ID: CL-36424714
// Cuda compilation tools, release 13.0, V13.0.88
// Based on NVVM 20.0.0
//

.version 9.0
.target sm_100
.address_size 64

	// .globl	_Z6phase1iiiPii
.extern .shared .align 16 .b8 SM[];

.visible .entry _Z6phase1iiiPii(
	.param .u32 _Z6phase1iiiPii_param_0,
	.param .u32 _Z6phase1iiiPii_param_1,
	.param .u32 _Z6phase1iiiPii_param_2,
	.param .u64 .ptr .align 1 _Z6phase1iiiPii_param_3,
	.param .u32 _Z6phase1iiiPii_param_4
)
{
	.reg .pred 	%p<16>;
	.reg .b32 	%r<92>;
	.reg .b64 	%rd<5>;

	ld.param.u32 	%r39, [_Z6phase1iiiPii_param_0];
	ld.param.u32 	%r40, [_Z6phase1iiiPii_param_1];
	ld.param.u32 	%r41, [_Z6phase1iiiPii_param_2];
	ld.param.u64 	%rd2, [_Z6phase1iiiPii_param_3];
	ld.param.u32 	%r38, [_Z6phase1iiiPii_param_4];
	cvta.to.global.u64 	%rd3, %rd2;
	mov.u32 	%r42, %tid.y;
	mov.u32 	%r1, %tid.x;
	mul.lo.s32 	%r2, %r38, %r39;
	add.s32 	%r43, %r2, %r42;
	add.s32 	%r44, %r2, %r1;
	max.s32 	%r46, %r43, %r44;
	setp.lt.s32 	%p1, %r46, %r40;
	setp.ge.s32 	%p2, %r46, %r40;
	mad.lo.s32 	%r47, %r43, %r41, %r44;
	mul.wide.s32 	%rd4, %r47, 4;
	add.s64 	%rd1, %rd3, %rd4;
	mul.lo.s32 	%r3, %r38, %r42;
	add.s32 	%r48, %r3, %r1;
	shl.b32 	%r49, %r48, 2;
	mov.u32 	%r50, SM;
	add.s32 	%r4, %r50, %r49;
	@%p2 bra 	$L__BB0_2;
	ld.global.u32 	%r51, [%rd1];
	st.shared.u32 	[%r4], %r51;
$L__BB0_2:
	bar.sync 	0;
	setp.lt.s32 	%p3, %r38, 1;
	setp.ge.s32 	%p4, %r2, %r40;
	or.pred  	%p5, %p3, %p4;
	@%p5 bra 	$L__BB0_19;
	not.b32 	%r53, %r2;
	add.s32 	%r54, %r40, %r53;
	add.s32 	%r55, %r38, -1;
	min.u32 	%r56, %r54, %r55;
	add.s32 	%r5, %r56, 1;
	and.b32  	%r6, %r5, 3;
	setp.lt.u32 	%p6, %r56, 3;
	mov.b32 	%r88, 0;
	@%p6 bra 	$L__BB0_14;
	and.b32  	%r88, %r5, -4;
	neg.s32 	%r87, %r88;
	shl.b32 	%r9, %r38, 2;
	shl.b32 	%r57, %r1, 2;
	add.s32 	%r86, %r50, %r57;
	shl.b32 	%r11, %r38, 4;
	shl.b32 	%r12, %r38, 3;
	mul.lo.s32 	%r13, %r38, 12;
	shl.b32 	%r59, %r3, 2;
	add.s32 	%r60, %r59, %r50;
	add.s32 	%r85, %r60, 8;
$L__BB0_5:
	.pragma "nounroll";
	ld.shared.u32 	%r61, [%r85+-8];
	ld.shared.u32 	%r62, [%r86];
	add.s32 	%r18, %r62, %r61;
	ld.shared.u32 	%r63, [%r4];
	setp.ge.s32 	%p7, %r18, %r63;
	@%p7 bra 	$L__BB0_7;
	st.shared.u32 	[%r4], %r18;
$L__BB0_7:
	bar.sync 	0;
	ld.shared.u32 	%r64, [%r85+-4];
	add.s32 	%r65, %r86, %r9;
	ld.shared.u32 	%r66, [%r65];
	add.s32 	%r19, %r66, %r64;
	ld.shared.u32 	%r67, [%r4];
	setp.ge.s32 	%p8, %r19, %r67;
	@%p8 bra 	$L__BB0_9;
	st.shared.u32 	[%r4], %r19;
$L__BB0_9:
	bar.sync 	0;
	ld.shared.u32 	%r68, [%r85];
	add.s32 	%r69, %r86, %r12;
	ld.shared.u32 	%r70, [%r69];
	add.s32 	%r20, %r70, %r68;
	ld.shared.u32 	%r71, [%r4];
	setp.ge.s32 	%p9, %r20, %r71;
	@%p9 bra 	$L__BB0_11;
	st.shared.u32 	[%r4], %r20;
$L__BB0_11:
	bar.sync 	0;
	ld.shared.u32 	%r72, [%r85+4];
	add.s32 	%r73, %r86, %r13;
	ld.shared.u32 	%r74, [%r73];
	add.s32 	%r21, %r74, %r72;
	ld.shared.u32 	%r75, [%r4];
	setp.ge.s32 	%p10, %r21, %r75;
	@%p10 bra 	$L__BB0_13;
	st.shared.u32 	[%r4], %r21;
$L__BB0_13:
	bar.sync 	0;
	add.s32 	%r87, %r87, 4;
	add.s32 	%r86, %r86, %r11;
	add.s32 	%r85, %r85, 16;
	setp.ne.s32 	%p11, %r87, 0;
	@%p11 bra 	$L__BB0_5;
$L__BB0_14:
	setp.eq.s32 	%p12, %r6, 0;
	@%p12 bra 	$L__BB0_19;
	mad.lo.s32 	%r76, %r88, %r38, %r1;
	shl.b32 	%r77, %r76, 2;
	add.s32 	%r91, %r50, %r77;
	shl.b32 	%r27, %r38, 2;
	add.s32 	%r79, %r88, %r3;
	shl.b32 	%r80, %r79, 2;
	add.s32 	%r90, %r50, %r80;
	neg.s32 	%r89, %r6;
$L__BB0_16:
	.pragma "nounroll";
	ld.shared.u32 	%r81, [%r90];
	ld.shared.u32 	%r82, [%r91];
	add.s32 	%r33, %r82, %r81;
	ld.shared.u32 	%r83, [%r4];
	setp.ge.s32 	%p13, %r33, %r83;
	@%p13 bra 	$L__BB0_18;
	st.shared.u32 	[%r4], %r33;
$L__BB0_18:
	bar.sync 	0;
	add.s32 	%r91, %r91, %r27;
	add.s32 	%r90, %r90, 4;
	add.s32 	%r89, %r89, 1;
	setp.ne.s32 	%p14, %r89, 0;
	@%p14 bra 	$L__BB0_16;
$L__BB0_19:
	not.pred 	%p15, %p1;
	@%p15 bra 	$L__BB0_21;
	ld.shared.u32 	%r84, [%r4];
	st.global.u32 	[%rd1], %r84;
$L__BB0_21:
	ret;

}
	// .globl	_Z6phase2iiiPii
.visible .entry _Z6phase2iiiPii(
	.param .u32 _Z6phase2iiiPii_param_0,
	.param .u32 _Z6phase2iiiPii_param_1,
	.param .u32 _Z6phase2iiiPii_param_2,
	.param .u64 .ptr .align 1 _Z6phase2iiiPii_param_3,
	.param .u32 _Z6phase2iiiPii_param_4
)
{
	.reg .pred 	%p<30>;
	.reg .b32 	%r<216>;
	.reg .b64 	%rd<7>;

	ld.param.u32 	%r97, [_Z6phase2iiiPii_param_0];
	ld.param.u32 	%r98, [_Z6phase2iiiPii_param_1];
	ld.param.u32 	%r99, [_Z6phase2iiiPii_param_2];
	ld.param.u64 	%rd3, [_Z6phase2iiiPii_param_3];
	ld.param.u32 	%r100, [_Z6phase2iiiPii_param_4];
	cvta.to.global.u64 	%rd1, %rd3;
	mov.u32 	%r1, %ctaid.x;
	setp.eq.s32 	%p1, %r1, %r97;
	@%p1 bra 	$L__BB1_40;
	mul.lo.s32 	%r2, %r100, %r100;
	mov.u32 	%r3, %tid.y;
	mov.u32 	%r4, %tid.x;
	mul.lo.s32 	%r5, %r100, %r97;
	add.s32 	%r6, %r5, %r3;
	add.s32 	%r101, %r5, %r4;
	mul.lo.s32 	%r8, %r100, %r3;
	max.s32 	%r102, %r6, %r101;
	setp.ge.s32 	%p2, %r102, %r98;
	@%p2 bra 	$L__BB1_3;
	mad.lo.s32 	%r103, %r6, %r99, %r101;
	mul.wide.s32 	%rd4, %r103, 4;
	add.s64 	%rd5, %rd1, %rd4;
	ld.global.u32 	%r104, [%rd5];
	add.s32 	%r105, %r8, %r4;
	shl.b32 	%r106, %r105, 2;
	mov.u32 	%r107, SM;
	add.s32 	%r108, %r107, %r106;
	st.shared.u32 	[%r108], %r104;
$L__BB1_3:
	bar.sync 	0;
	mov.u32 	%r9, %ctaid.y;
	setp.eq.s32 	%p3, %r9, 0;
	mul.lo.s32 	%r109, %r100, %r1;
	add.s32 	%r110, %r109, %r4;
	add.s32 	%r111, %r109, %r3;
	selp.b32 	%r10, %r6, %r111, %p3;
	selp.b32 	%r112, %r110, %r101, %p3;
	max.s32 	%r113, %r10, %r112;
	setp.ge.s32 	%p4, %r113, %r98;
	@%p4 bra 	$L__BB1_40;
	mad.lo.s32 	%r114, %r10, %r99, %r112;
	mul.wide.s32 	%rd6, %r114, 4;
	add.s64 	%rd2, %rd1, %rd6;
	ld.global.u32 	%r115, [%rd2];
	add.s32 	%r116, %r8, %r4;
	shl.b32 	%r117, %r2, 2;
	mov.u32 	%r118, SM;
	add.s32 	%r119, %r118, %r117;
	shl.b32 	%r120, %r116, 2;
	add.s32 	%r12, %r119, %r120;
	st.shared.u32 	[%r12], %r115;
	bar.sync 	0;
	setp.eq.s32 	%p5, %r9, 1;
	@%p5 bra 	$L__BB1_22;
	setp.lt.s32 	%p6, %r100, 1;
	setp.ge.s32 	%p7, %r5, %r98;
	ld.shared.u32 	%r215, [%r12];
	or.pred  	%p8, %p6, %p7;
	@%p8 bra 	$L__BB1_39;
	not.b32 	%r122, %r5;
	add.s32 	%r123, %r98, %r122;
	add.s32 	%r124, %r100, -1;
	min.u32 	%r125, %r123, %r124;
	add.s32 	%r14, %r125, 1;
	and.b32  	%r15, %r14, 3;
	setp.lt.u32 	%p9, %r125, 3;
	mov.b32 	%r209, 0;
	@%p9 bra 	$L__BB1_17;
	and.b32  	%r209, %r14, -4;
	neg.s32 	%r195, %r209;
	shl.b32 	%r126, %r100, 2;
	add.s32 	%r127, %r126, 4;
	mul.lo.s32 	%r18, %r100, %r127;
	shl.b32 	%r128, %r4, 2;
	add.s32 	%r194, %r118, %r128;
	shl.b32 	%r20, %r100, 4;
	add.s32 	%r130, %r126, 8;
	mul.lo.s32 	%r21, %r100, %r130;
	add.s32 	%r131, %r126, 12;
	mul.lo.s32 	%r22, %r100, %r131;
	shl.b32 	%r132, %r8, 2;
	add.s32 	%r133, %r132, %r118;
	add.s32 	%r193, %r133, 8;
$L__BB1_8:
	.pragma "nounroll";
	ld.shared.u32 	%r134, [%r193+-8];
	add.s32 	%r135, %r194, %r117;
	ld.shared.u32 	%r136, [%r135];
	add.s32 	%r55, %r136, %r134;
	setp.ge.s32 	%p10, %r55, %r215;
	@%p10 bra 	$L__BB1_10;
	st.shared.u32 	[%r12], %r55;
	mov.u32 	%r215, %r55;
$L__BB1_10:
	ld.shared.u32 	%r137, [%r193+-4];
	add.s32 	%r138, %r194, %r18;
	ld.shared.u32 	%r139, [%r138];
	add.s32 	%r57, %r139, %r137;
	setp.ge.s32 	%p11, %r57, %r215;
	@%p11 bra 	$L__BB1_12;
	st.shared.u32 	[%r12], %r57;
	mov.u32 	%r215, %r57;
$L__BB1_12:
	ld.shared.u32 	%r140, [%r193];
	add.s32 	%r141, %r194, %r21;
	ld.shared.u32 	%r142, [%r141];
	add.s32 	%r59, %r142, %r140;
	setp.ge.s32 	%p12, %r59, %r215;
	@%p12 bra 	$L__BB1_14;
	st.shared.u32 	[%r12], %r59;
	mov.u32 	%r215, %r59;
$L__BB1_14:
	ld.shared.u32 	%r143, [%r193+4];
	add.s32 	%r144, %r194, %r22;
	ld.shared.u32 	%r145, [%r144];
	add.s32 	%r61, %r145, %r143;
	setp.ge.s32 	%p13, %r61, %r215;
	@%p13 bra 	$L__BB1_16;
	st.shared.u32 	[%r12], %r61;
	mov.u32 	%r215, %r61;
$L__BB1_16:
	add.s32 	%r195, %r195, 4;
	add.s32 	%r194, %r194, %r20;
	add.s32 	%r193, %r193, 16;
	setp.eq.s32 	%p14, %r195, 0;
	@%p14 bra 	$L__BB1_17;
	bra.uni 	$L__BB1_8;
$L__BB1_17:
	setp.eq.s32 	%p15, %r15, 0;
	@%p15 bra 	$L__BB1_39;
	mad.lo.s32 	%r147, %r209, %r100, %r4;
	shl.b32 	%r148, %r147, 2;
	add.s32 	%r149, %r117, %r148;
	add.s32 	%r212, %r118, %r149;
	shl.b32 	%r84, %r100, 2;
	add.s32 	%r151, %r209, %r8;
	shl.b32 	%r152, %r151, 2;
	add.s32 	%r211, %r118, %r152;
	neg.s32 	%r210, %r15;
$L__BB1_19:
	.pragma "nounroll";
	ld.shared.u32 	%r153, [%r211];
	ld.shared.u32 	%r154, [%r212];
	add.s32 	%r91, %r154, %r153;
	setp.ge.s32 	%p16, %r91, %r215;
	@%p16 bra 	$L__BB1_21;
	st.shared.u32 	[%r12], %r91;
	mov.u32 	%r215, %r91;
$L__BB1_21:
	add.s32 	%r212, %r212, %r84;
	add.s32 	%r211, %r211, 4;
	add.s32 	%r210, %r210, 1;
	setp.ne.s32 	%p17, %r210, 0;
	@%p17 bra 	$L__BB1_19;
	bra.uni 	$L__BB1_39;
$L__BB1_22:
	setp.lt.s32 	%p18, %r100, 1;
	setp.ge.s32 	%p19, %r5, %r98;
	ld.shared.u32 	%r215, [%r12];
	or.pred  	%p20, %p18, %p19;
	@%p20 bra 	$L__BB1_39;
	not.b32 	%r156, %r5;
	add.s32 	%r157, %r98, %r156;
	add.s32 	%r158, %r100, -1;
	min.u32 	%r159, %r157, %r158;
	add.s32 	%r26, %r159, 1;
	and.b32  	%r27, %r26, 3;
	setp.lt.u32 	%p21, %r159, 3;
	mov.b32 	%r202, 0;
	@%p21 bra 	$L__BB1_34;
	and.b32  	%r202, %r26, -4;
	neg.s32 	%r187, %r202;
	shl.b32 	%r30, %r100, 2;
	shl.b32 	%r160, %r4, 2;
	add.s32 	%r186, %r118, %r160;
	shl.b32 	%r32, %r100, 4;
	shl.b32 	%r33, %r100, 3;
	mul.lo.s32 	%r34, %r100, 12;
	shl.b32 	%r162, %r3, 2;
	add.s32 	%r163, %r162, %r30;
	mad.lo.s32 	%r164, %r100, %r163, %r118;
	add.s32 	%r185, %r164, 8;
$L__BB1_25:
	.pragma "nounroll";
	ld.shared.u32 	%r165, [%r185+-8];
	ld.shared.u32 	%r166, [%r186];
	add.s32 	%r40, %r166, %r165;
	setp.ge.s32 	%p22, %r40, %r215;
	@%p22 bra 	$L__BB1_27;
	st.shared.u32 	[%r12], %r40;
	mov.u32 	%r215, %r40;
$L__BB1_27:
	ld.shared.u32 	%r167, [%r185+-4];
	add.s32 	%r168, %r186, %r30;
	ld.shared.u32 	%r169, [%r168];
	add.s32 	%r42, %r169, %r167;
	setp.ge.s32 	%p23, %r42, %r215;
	@%p23 bra 	$L__BB1_29;
	st.shared.u32 	[%r12], %r42;
	mov.u32 	%r215, %r42;
$L__BB1_29:
	ld.shared.u32 	%r170, [%r185];
	add.s32 	%r171, %r186, %r33;
	ld.shared.u32 	%r172, [%r171];
	add.s32 	%r44, %r172, %r170;
	setp.ge.s32 	%p24, %r44, %r215;
	@%p24 bra 	$L__BB1_31;
	st.shared.u32 	[%r12], %r44;
	mov.u32 	%r215, %r44;
$L__BB1_31:
	ld.shared.u32 	%r173, [%r185+4];
	add.s32 	%r174, %r186, %r34;
	ld.shared.u32 	%r175, [%r174];
	add.s32 	%r46, %r175, %r173;
	setp.ge.s32 	%p25, %r46, %r215;
	@%p25 bra 	$L__BB1_33;
	st.shared.u32 	[%r12], %r46;
	mov.u32 	%r215, %r46;
$L__BB1_33:
	add.s32 	%r187, %r187, 4;
	add.s32 	%r186, %r186, %r32;
	add.s32 	%r185, %r185, 16;
	setp.eq.s32 	%p26, %r187, 0;
	@%p26 bra 	$L__BB1_34;
	bra.uni 	$L__BB1_25;
$L__BB1_34:
	setp.eq.s32 	%p27, %r27, 0;
	@%p27 bra 	$L__BB1_39;
	mad.lo.s32 	%r176, %r202, %r100, %r4;
	shl.b32 	%r177, %r176, 2;
	add.s32 	%r205, %r118, %r177;
	shl.b32 	%r69, %r100, 2;
	add.s32 	%r180, %r202, %r8;
	shl.b32 	%r181, %r180, 2;
	add.s32 	%r182, %r117, %r181;
	add.s32 	%r204, %r118, %r182;
	neg.s32 	%r203, %r27;
$L__BB1_36:
	.pragma "nounroll";
	ld.shared.u32 	%r183, [%r204];
	ld.shared.u32 	%r184, [%r205];
	add.s32 	%r76, %r184, %r183;
	setp.ge.s32 	%p28, %r76, %r215;
	@%p28 bra 	$L__BB1_38;
	st.shared.u32 	[%r12], %r76;
	mov.u32 	%r215, %r76;
$L__BB1_38:
	add.s32 	%r205, %r205, %r69;
	add.s32 	%r204, %r204, 4;
	add.s32 	%r203, %r203, 1;
	setp.eq.s32 	%p29, %r203, 0;
	@%p29 bra 	$L__BB1_39;
	bra.uni 	$L__BB1_36;
$L__BB1_39:
	st.global.u32 	[%rd2], %r215;
$L__BB1_40:
	ret;

}
	// .globl	_Z6phase3iiiPii
.visible .entry _Z6phase3iiiPii(
	.param .u32 _Z6phase3iiiPii_param_0,
	.param .u32 _Z6phase3iiiPii_param_1,
	.param .u32 _Z6phase3iiiPii_param_2,
	.param .u64 .ptr .align 1 _Z6phase3iiiPii_param_3,
	.param .u32 _Z6phase3iiiPii_param_4
)
{
	.reg .pred 	%p<14>;
	.reg .b32 	%r<126>;
	.reg .b64 	%rd<9>;

	ld.param.u32 	%r47, [_Z6phase3iiiPii_param_0];
	ld.param.u32 	%r48, [_Z6phase3iiiPii_param_1];
	ld.param.u32 	%r49, [_Z6phase3iiiPii_param_2];
	ld.param.u64 	%rd3, [_Z6phase3iiiPii_param_3];
	ld.param.u32 	%r50, [_Z6phase3iiiPii_param_4];
	cvta.to.global.u64 	%rd1, %rd3;
	mov.u32 	%r1, %ctaid.x;
	setp.eq.s32 	%p1, %r1, %r47;
	mov.u32 	%r2, %ctaid.y;
	setp.eq.s32 	%p2, %r2, %r47;
	or.pred  	%p3, %p1, %p2;
	@%p3 bra 	$L__BB2_14;
	mul.lo.s32 	%r3, %r50, %r50;
	mov.u32 	%r51, %tid.y;
	mov.u32 	%r52, %tid.x;
	mad.lo.s32 	%r5, %r50, %r2, %r51;
	mad.lo.s32 	%r6, %r50, %r1, %r52;
	mul.lo.s32 	%r7, %r50, %r47;
	add.s32 	%r8, %r7, %r51;
	add.s32 	%r9, %r7, %r52;
	mul.lo.s32 	%r10, %r50, %r51;
	max.s32 	%r53, %r5, %r9;
	setp.ge.s32 	%p4, %r53, %r48;
	@%p4 bra 	$L__BB2_3;
	mad.lo.s32 	%r54, %r5, %r49, %r9;
	mul.wide.s32 	%rd4, %r54, 4;
	add.s64 	%rd5, %rd1, %rd4;
	ld.global.u32 	%r55, [%rd5];
	add.s32 	%r56, %r10, %r52;
	shl.b32 	%r57, %r56, 2;
	mov.u32 	%r58, SM;
	add.s32 	%r59, %r58, %r57;
	st.shared.u32 	[%r59], %r55;
$L__BB2_3:
	max.s32 	%r60, %r6, %r8;
	setp.ge.s32 	%p5, %r60, %r48;
	@%p5 bra 	$L__BB2_5;
	mad.lo.s32 	%r61, %r8, %r49, %r6;
	mul.wide.s32 	%rd6, %r61, 4;
	add.s64 	%rd7, %rd1, %rd6;
	ld.global.u32 	%r62, [%rd7];
	add.s32 	%r63, %r10, %r52;
	shl.b32 	%r64, %r3, 2;
	mov.u32 	%r65, SM;
	add.s32 	%r66, %r65, %r64;
	shl.b32 	%r67, %r63, 2;
	add.s32 	%r68, %r66, %r67;
	st.shared.u32 	[%r68], %r62;
$L__BB2_5:
	bar.sync 	0;
	max.s32 	%r69, %r5, %r6;
	setp.ge.s32 	%p6, %r69, %r48;
	@%p6 bra 	$L__BB2_14;
	mad.lo.s32 	%r70, %r5, %r49, %r6;
	mul.wide.s32 	%rd8, %r70, 4;
	add.s64 	%rd2, %rd1, %rd8;
	ld.global.u32 	%r125, [%rd2];
	setp.lt.s32 	%p7, %r50, 1;
	setp.ge.s32 	%p8, %r7, %r48;
	or.pred  	%p9, %p7, %p8;
	@%p9 bra 	$L__BB2_13;
	not.b32 	%r73, %r7;
	add.s32 	%r74, %r48, %r73;
	add.s32 	%r75, %r50, -1;
	min.u32 	%r76, %r74, %r75;
	add.s32 	%r12, %r76, 1;
	and.b32  	%r13, %r12, 3;
	setp.lt.u32 	%p10, %r76, 3;
	mov.b32 	%r119, 0;
	@%p10 bra 	$L__BB2_10;
	and.b32  	%r119, %r12, -4;
	neg.s32 	%r116, %r119;
	shl.b32 	%r77, %r50, 2;
	add.s32 	%r78, %r77, 4;
	mul.lo.s32 	%r16, %r50, %r78;
	shl.b32 	%r79, %r52, 2;
	mov.u32 	%r80, SM;
	add.s32 	%r115, %r80, %r79;
	shl.b32 	%r18, %r50, 4;
	add.s32 	%r81, %r77, 8;
	mul.lo.s32 	%r19, %r50, %r81;
	add.s32 	%r82, %r77, 12;
	mul.lo.s32 	%r20, %r50, %r82;
	shl.b32 	%r21, %r3, 2;
	shl.b32 	%r83, %r10, 2;
	add.s32 	%r84, %r83, %r80;
	add.s32 	%r114, %r84, 8;
$L__BB2_9:
	.pragma "nounroll";
	ld.shared.u32 	%r85, [%r114+-8];
	add.s32 	%r86, %r115, %r21;
	ld.shared.u32 	%r87, [%r86];
	add.s32 	%r88, %r87, %r85;
	min.s32 	%r89, %r88, %r125;
	ld.shared.u32 	%r90, [%r114+-4];
	add.s32 	%r91, %r115, %r16;
	ld.shared.u32 	%r92, [%r91];
	add.s32 	%r93, %r92, %r90;
	min.s32 	%r94, %r93, %r89;
	ld.shared.u32 	%r95, [%r114];
	add.s32 	%r96, %r115, %r19;
	ld.shared.u32 	%r97, [%r96];
	add.s32 	%r98, %r97, %r95;
	min.s32 	%r99, %r98, %r94;
	ld.shared.u32 	%r100, [%r114+4];
	add.s32 	%r101, %r115, %r20;
	ld.shared.u32 	%r102, [%r101];
	add.s32 	%r103, %r102, %r100;
	min.s32 	%r125, %r103, %r99;
	add.s32 	%r116, %r116, 4;
	add.s32 	%r115, %r115, %r18;
	add.s32 	%r114, %r114, 16;
	setp.ne.s32 	%p11, %r116, 0;
	@%p11 bra 	$L__BB2_9;
$L__BB2_10:
	setp.eq.s32 	%p12, %r13, 0;
	@%p12 bra 	$L__BB2_13;
	shl.b32 	%r104, %r3, 2;
	mad.lo.s32 	%r105, %r119, %r50, %r52;
	shl.b32 	%r106, %r105, 2;
	add.s32 	%r107, %r104, %r106;
	mov.u32 	%r108, SM;
	add.s32 	%r123, %r108, %r107;
	shl.b32 	%r35, %r50, 2;
	add.s32 	%r109, %r119, %r10;
	shl.b32 	%r110, %r109, 2;
	add.s32 	%r122, %r108, %r110;
	neg.s32 	%r121, %r13;
$L__BB2_12:
	.pragma "nounroll";
	ld.shared.u32 	%r111, [%r122];
	ld.shared.u32 	%r112, [%r123];
	add.s32 	%r113, %r112, %r111;
	min.s32 	%r125, %r113, %r125;
	add.s32 	%r123, %r123, %r35;
	add.s32 	%r122, %r122, 4;
	add.s32 	%r121, %r121, 1;
	setp.ne.s32 	%p13, %r121, 0;
	@%p13 bra 	$L__BB2_12;
$L__BB2_13:
	st.global.u32 	[%rd2], %r125;
$L__BB2_14:
	ret;

}


// ===== COMPILED SASS (sm_100) =====

	.target	sm_100

	.elftype	@"ET_EXEC"


//--------------------- .note.nv.tkinfo           --------------------------
	.section	.note.nv.tkinfo,"",@"SHT_NOTE"
	.sectionflags	@"SHF_NOTE_NV_TKINFO"
	.tkinfo
        /*0018*/ 	.word	0x00000002
        /*0030*/ 	.string	""
        /*0030*/ 	.string	"ptxas"
        /*0030*/ 	.string	"Cuda compilation tools, release 13.0, V13.0.88"
        /*0030*/ 	.string	"Build cuda_13.0.r13.0/compiler.36424714_0"
        /*0030*/ 	.string	"-arch sm_100 -m 64 "



//--------------------- .note.nv.cuinfo           --------------------------
	.section	.note.nv.cuinfo,"",@"SHT_NOTE"
	.sectionflags	@"SHF_NOTE_NV_CUINFO"
        /*0018*/ 	.short	0x0002
        /*001a*/ 	.short	0x0064
        /*001c*/ 	.short	0x0082
	.zero		2


//--------------------- .nv.info                  --------------------------
	.section	.nv.info,"",@"SHT_CUDA_INFO"
	.align	4


	//----- nvinfo : EIATTR_REGCOUNT
	.align		4
        /*0000*/ 	.byte	0x04, 0x2f
        /*0002*/ 	.short	(.L_1 - .L_0)
	.align		4
.L_0:
        /*0004*/ 	.word	index@(_Z6phase1iiiPii)
        /*0008*/ 	.word	0x00000016


	//----- nvinfo : EIATTR_FRAME_SIZE
	.align		4
.L_1:
        /*000c*/ 	.byte	0x04, 0x11
        /*000e*/ 	.short	(.L_3 - .L_2)
	.align		4
.L_2:
        /*0010*/ 	.word	index@(_Z6phase1iiiPii)
        /*0014*/ 	.word	0x00000000


	//----- nvinfo : EIATTR_REGCOUNT
	.align		4
.L_3:
        /*0018*/ 	.byte	0x04, 0x2f
        /*001a*/ 	.short	(.L_5 - .L_4)
	.align		4
.L_4:
        /*001c*/ 	.word	index@(_Z6phase2iiiPii)
        /*0020*/ 	.word	0x00000018


	//----- nvinfo : EIATTR_FRAME_SIZE
	.align		4
.L_5:
        /*0024*/ 	.byte	0x04, 0x11
        /*0026*/ 	.short	(.L_7 - .L_6)
	.align		4
.L_6:
        /*0028*/ 	.word	index@(_Z6phase2iiiPii)
        /*002c*/ 	.word	0x00000000


	//----- nvinfo : EIATTR_REGCOUNT
	.align		4
.L_7:
        /*0030*/ 	.byte	0x04, 0x2f
        /*0032*/ 	.short	(.L_9 - .L_8)
	.align		4
.L_8:
        /*0034*/ 	.word	index@(_Z6phase3iiiPii)
        /*0038*/ 	.word	0x0000001a


	//----- nvinfo : EIATTR_FRAME_SIZE
	.align		4
.L_9:
        /*003c*/ 	.byte	0x04, 0x11
        /*003e*/ 	.short	(.L_11 - .L_10)
	.align		4
.L_10:
        /*0040*/ 	.word	index@(_Z6phase3iiiPii)
        /*0044*/ 	.word	0x00000000


	//----- nvinfo : EIATTR_MIN_STACK_SIZE
	.align		4
.L_11:
        /*0048*/ 	.byte	0x04, 0x12
        /*004a*/ 	.short	(.L_13 - .L_12)
	.align		4
.L_12:
        /*004c*/ 	.word	index@(_Z6phase3iiiPii)
        /*0050*/ 	.word	0x00000000


	//----- nvinfo : EIATTR_MIN_STACK_SIZE
	.align		4
.L_13:
        /*0054*/ 	.byte	0x04, 0x12
        /*0056*/ 	.short	(.L_15 - .L_14)
	.align		4
.L_14:
        /*0058*/ 	.word	index@(_Z6phase2iiiPii)
        /*005c*/ 	.word	0x00000000


	//----- nvinfo : EIATTR_MIN_STACK_SIZE
	.align		4
.L_15:
        /*0060*/ 	.byte	0x04, 0x12
        /*0062*/ 	.short	(.L_17 - .L_16)
	.align		4
.L_16:
        /*0064*/ 	.word	index@(_Z6phase1iiiPii)
        /*0068*/ 	.word	0x00000000
.L_17:


//--------------------- .nv.compat                --------------------------
	.section	.nv.compat,"",@"SHT_CUDA_COMPAT_INFO"
	.align	4
        /*0000*/ 	.byte	0x02, 0x09, 0x00, 0x00, 0x02, 0x02, 0x01, 0x00, 0x02, 0x05, 0x05, 0x00, 0x03, 0x07, 0x01, 0x01
        /*0010*/ 	.byte	0x02, 0x03, 0x00, 0x00, 0x02, 0x06, 0x01, 0x00, 0x04, 0x0b, 0x08, 0x00, 0x09, 0x00, 0x00, 0x00
        /*0020*/ 	.byte	0x00, 0x00, 0x00, 0x00


//--------------------- .nv.info._Z6phase3iiiPii  --------------------------
	.section	.nv.info._Z6phase3iiiPii,"",@"SHT_CUDA_INFO"
	.sectionflags	@""
	.align	4


	//----- nvinfo : EIATTR_CUDA_API_VERSION
	.align		4
        /*0000*/ 	.byte	0x04, 0x37
        /*0002*/ 	.short	(.L_19 - .L_18)
.L_18:
        /*0004*/ 	.word	0x00000082


	//----- nvinfo : EIATTR_KPARAM_INFO
	.align		4
.L_19:
        /*0008*/ 	.byte	0x04, 0x17
        /*000a*/ 	.short	(.L_21 - .L_20)
.L_20:
        /*000c*/ 	.word	0x00000000
        /*0010*/ 	.short	0x0004
        /*0012*/ 	.short	0x0018
        /*0014*/ 	.byte	0x00, 0xf0, 0x11, 0x00


	//----- nvinfo : EIATTR_KPARAM_INFO
	.align		4
.L_21:
        /*0018*/ 	.byte	0x04, 0x17
        /*001a*/ 	.short	(.L_23 - .L_22)
.L_22:
        /*001c*/ 	.word	0x00000000
        /*0020*/ 	.short	0x0003
        /*0022*/ 	.short	0x0010
        /*0024*/ 	.byte	0x00, 0xf5, 0x21, 0x00


	//----- nvinfo : EIATTR_KPARAM_INFO
	.align		4
.L_23:
        /*0028*/ 	.byte	0x04, 0x17
        /*002a*/ 	.short	(.L_25 - .L_24)
.L_24:
        /*002c*/ 	.word	0x00000000
        /*0030*/ 	.short	0x0002
        /*0032*/ 	.short	0x0008
        /*0034*/ 	.byte	0x00, 0xf0, 0x11, 0x00


	//----- nvinfo : EIATTR_KPARAM_INFO
	.align		4
.L_25:
        /*0038*/ 	.byte	0x04, 0x17
        /*003a*/ 	.short	(.L_27 - .L_26)
.L_26:
        /*003c*/ 	.word	0x00000000
        /*0040*/ 	.short	0x0001
        /*0042*/ 	.short	0x0004
        /*0044*/ 	.byte	0x00, 0xf0, 0x11, 0x00


	//----- nvinfo : EIATTR_KPARAM_INFO
	.align		4
.L_27:
        /*0048*/ 	.byte	0x04, 0x17
        /*004a*/ 	.short	(.L_29 - .L_28)
.L_28:
        /*004c*/ 	.word	0x00000000
        /*0050*/ 	.short	0x0000
        /*0052*/ 	.short	0x0000
        /*0054*/ 	.byte	0x00, 0xf0, 0x11, 0x00


	//----- nvinfo : EIATTR_SPARSE_MMA_MASK
	.align		4
.L_29:
        /*0058*/ 	.byte	0x03, 0x50
        /*005a*/ 	.short	0x0000


	//----- nvinfo : EIATTR_MAXREG_COUNT
	.align		4
        /*005c*/ 	.byte	0x03, 0x1b
        /*005e*/ 	.short	0x00ff


	//----- nvinfo : EIATTR_NUM_BARRIERS
	.align		4
        /*0060*/ 	.byte	0x02, 0x4c
        /*0062*/ 	.byte	0x01
	.zero		1


	//----- nvinfo : EIATTR_MERCURY_ISA_VERSION
	.align		4
        /*0064*/ 	.byte	0x03, 0x5f
        /*0066*/ 	.short	0x0101


	//----- nvinfo : EIATTR_VRC_CTA_INIT_COUNT
	.align		4
        /*0068*/ 	.byte	0x02, 0x4a
	.zero		1
	.zero		1


	//----- nvinfo : EIATTR_EXIT_INSTR_OFFSETS
	.align		4
        /*006c*/ 	.byte	0x04, 0x1c
        /*006e*/ 	.short	(.L_31 - .L_30)


	//   ....[0]....
.L_30:
        /*0070*/ 	.word	0x00000060


	//   ....[1]....
        /*0074*/ 	.word	0x00000310


	//   ....[2]....
        /*0078*/ 	.word	0x00000760


	//----- nvinfo : EIATTR_CBANK_PARAM_SIZE
	.align		4
.L_31:
        /*007c*/ 	.byte	0x03, 0x19
        /*007e*/ 	.short	0x001c


	//----- nvinfo : EIATTR_PARAM_CBANK
	.align		4
        /*0080*/ 	.byte	0x04, 0x0a
        /*0082*/ 	.short	(.L_33 - .L_32)
	.align		4
.L_32:
        /*0084*/ 	.word	index@(.nv.constant0._Z6phase3iiiPii)
        /*0088*/ 	.short	0x0380
        /*008a*/ 	.short	0x001c


	//----- nvinfo : EIATTR_SW_WAR
	.align		4
.L_33:
        /*008c*/ 	.byte	0x04, 0x36
        /*008e*/ 	.short	(.L_35 - .L_34)
.L_34:
        /*0090*/ 	.word	0x00000008
.L_35:


//--------------------- .nv.info._Z6phase2iiiPii  --------------------------
	.section	.nv.info._Z6phase2iiiPii,"",@"SHT_CUDA_INFO"
	.sectionflags	@""
	.align	4


	//----- nvinfo : EIATTR_CUDA_API_VERSION
	.align		4
        /*0000*/ 	.byte	0x04, 0x37
        /*0002*/ 	.short	(.L_37 - .L_36)
.L_36:
        /*0004*/ 	.word	0x00000082


	//----- nvinfo : EIATTR_KPARAM_INFO
	.align		4
.L_37:
        /*0008*/ 	.byte	0x04, 0x17
        /*000a*/ 	.short	(.L_39 - .L_38)
.L_38:
        /*000c*/ 	.word	0x00000000
        /*0010*/ 	.short	0x0004
        /*0012*/ 	.short	0x0018
        /*0014*/ 	.byte	0x00, 0xf0, 0x11, 0x00


	//----- nvinfo : EIATTR_KPARAM_INFO
	.align		4
.L_39:
        /*0018*/ 	.byte	0x04, 0x17
        /*001a*/ 	.short	(.L_41 - .L_40)
.L_40:
        /*001c*/ 	.word	0x00000000
        /*0020*/ 	.short	0x0003
        /*0022*/ 	.short	0x0010
        /*0024*/ 	.byte	0x00, 0xf5, 0x21, 0x00


	//----- nvinfo : EIATTR_KPARAM_INFO
	.align		4
.L_41:
        /*0028*/ 	.byte	0x04, 0x17
        /*002a*/ 	.short	(.L_43 - .L_42)
.L_42:
        /*002c*/ 	.word	0x00000000
        /*0030*/ 	.short	0x0002
        /*0032*/ 	.short	0x0008
        /*0034*/ 	.byte	0x00, 0xf0, 0x11, 0x00


	//----- nvinfo : EIATTR_KPARAM_INFO
	.align		4
.L_43:
        /*0038*/ 	.byte	0x04, 0x17
        /*003a*/ 	.short	(.L_45 - .L_44)
.L_44:
        /*003c*/ 	.word	0x00000000
        /*0040*/ 	.short	0x0001
        /*0042*/ 	.short	0x0004
        /*0044*/ 	.byte	0x00, 0xf0, 0x11, 0x00


	//----- nvinfo : EIATTR_KPARAM_INFO
	.align		4
.L_45:
        /*0048*/ 	.byte	0x04, 0x17
        /*004a*/ 	.short	(.L_47 - .L_46)
.L_46:
        /*004c*/ 	.word	0x00000000
        /*0050*/ 	.short	0x0000
        /*0052*/ 	.short	0x0000
        /*0054*/ 	.byte	0x00, 0xf0, 0x11, 0x00


	//----- nvinfo : EIATTR_SPARSE_MMA_MASK
	.align		4
.L_47:
        /*0058*/ 	.byte	0x03, 0x50
        /*005a*/ 	.short	0x0000


	//----- nvinfo : EIATTR_MAXREG_COUNT
	.align		4
        /*005c*/ 	.byte	0x03, 0x1b
        /*005e*/ 	.short	0x00ff


	//----- nvinfo : EIATTR_NUM_BARRIERS
	.align		4
        /*0060*/ 	.byte	0x02, 0x4c
        /*0062*/ 	.byte	0x01
	.zero		1


	//----- nvinfo : EIATTR_MERCURY_ISA_VERSION
	.align		4
        /*0064*/ 	.byte	0x03, 0x5f
        /*0066*/ 	.short	0x0101


	//----- nvinfo : EIATTR_VRC_CTA_INIT_COUNT
	.align		4
        /*0068*/ 	.byte	0x02, 0x4a
	.zero		1
	.zero		1


	//----- nvinfo : EIATTR_EXIT_INSTR_OFFSETS
	.align		4
        /*006c*/ 	.byte	0x04, 0x1c
        /*006e*/ 	.short	(.L_49 - .L_48)


	//   ....[0]....
.L_48:
        /*0070*/ 	.word	0x00000040


	//   ....[1]....
        /*0074*/ 	.word	0x00000230


	//   ....[2]....
        /*0078*/ 	.word	0x00002e50


	//----- nvinfo : EIATTR_CBANK_PARAM_SIZE
	.align		4
.L_49:
        /*007c*/ 	.byte	0x03, 0x19
        /*007e*/ 	.short	0x001c


	//----- nvinfo : EIATTR_PARAM_CBANK
	.align		4
        /*0080*/ 	.byte	0x04, 0x0a
        /*0082*/ 	.short	(.L_51 - .L_50)
	.align		4
.L_50:
        /*0084*/ 	.word	index@(.nv.constant0._Z6phase2iiiPii)
        /*0088*/ 	.short	0x0380
        /*008a*/ 	.short	0x001c


	//----- nvinfo : EIATTR_SW_WAR
	.align		4
.L_51:
        /*008c*/ 	.byte	0x04, 0x36
        /*008e*/ 	.short	(.L_53 - .L_52)
.L_52:
        /*0090*/ 	.word	0x00000008
.L_53:


//--------------------- .nv.info._Z6phase1iiiPii  --------------------------
	.section	.nv.info._Z6phase1iiiPii,"",@"SHT_CUDA_INFO"
	.sectionflags	@""
	.align	4


	//----- nvinfo : EIATTR_CUDA_API_VERSION
	.align		4
        /*0000*/ 	.byte	0x04, 0x37
        /*0002*/ 	.short	(.L_55 - .L_54)
.L_54:
        /*0004*/ 	.word	0x00000082


	//----- nvinfo : EIATTR_KPARAM_INFO
	.align		4
.L_55:
        /*0008*/ 	.byte	0x04, 0x17
        /*000a*/ 	.short	(.L_57 - .L_56)
.L_56:
        /*000c*/ 	.word	0x00000000
        /*0010*/ 	.short	0x0004
        /*0012*/ 	.short	0x0018
        /*0014*/ 	.byte	0x00, 0xf0, 0x11, 0x00


	//----- nvinfo : EIATTR_KPARAM_INFO
	.align		4
.L_57:
        /*0018*/ 	.byte	0x04, 0x17
        /*001a*/ 	.short	(.L_59 - .L_58)
.L_58:
        /*001c*/ 	.word	0x00000000
        /*0020*/ 	.short	0x0003
        /*0022*/ 	.short	0x0010
        /*0024*/ 	.byte	0x00, 0xf5, 0x21, 0x00


	//----- nvinfo : EIATTR_KPARAM_INFO
	.align		4
.L_59:
        /*0028*/ 	.byte	0x04, 0x17
        /*002a*/ 	.short	(.L_61 - .L_60)
.L_60:
        /*002c*/ 	.word	0x00000000
        /*0030*/ 	.short	0x0002
        /*0032*/ 	.short	0x0008
        /*0034*/ 	.byte	0x00, 0xf0, 0x11, 0x00


	//----- nvinfo : EIATTR_KPARAM_INFO
	.align		4
.L_61:
        /*0038*/ 	.byte	0x04, 0x17
        /*003a*/ 	.short	(.L_63 - .L_62)
.L_62:
        /*003c*/ 	.word	0x00000000
        /*0040*/ 	.short	0x0001
        /*0042*/ 	.short	0x0004
        /*0044*/ 	.byte	0x00, 0xf0, 0x11, 0x00


	//----- nvinfo : EIATTR_KPARAM_INFO
	.align		4
.L_63:
        /*0048*/ 	.byte	0x04, 0x17
        /*004a*/ 	.short	(.L_65 - .L_64)
.L_64:
        /*004c*/ 	.word	0x00000000
        /*0050*/ 	.short	0x0000
        /*0052*/ 	.short	0x0000
        /*0054*/ 	.byte	0x00, 0xf0, 0x11, 0x00


	//----- nvinfo : EIATTR_SPARSE_MMA_MASK
	.align		4
.L_65:
        /*0058*/ 	.byte	0x03, 0x50
        /*005a*/ 	.short	0x0000


	//----- nvinfo : EIATTR_MAXREG_COUNT
	.align		4
        /*005c*/ 	.byte	0x03, 0x1b
        /*005e*/ 	.short	0x00ff


	//----- nvinfo : EIATTR_NUM_BARRIERS
	.align		4
        /*0060*/ 	.byte	0x02, 0x4c
        /*0062*/ 	.byte	0x01
	.zero		1


	//----- nvinfo : EIATTR_MERCURY_ISA_VERSION
	.align		4
        /*0064*/ 	.byte	0x03, 0x5f
        /*0066*/ 	.short	0x0101


	//----- nvinfo : EIATTR_VRC_CTA_INIT_COUNT
	.align		4
        /*0068*/ 	.byte	0x02, 0x4a
	.zero		1
	.zero		1


	//----- nvinfo : EIATTR_EXIT_INSTR_OFFSETS
	.align		4
        /*006c*/ 	.byte	0x04, 0x1c
        /*006e*/ 	.short	(.L_67 - .L_66)


	//   ....[0]....
.L_66:
        /*0070*/ 	.word	0x00000630


	//   ....[1]....
        /*0074*/ 	.word	0x00000660


	//----- nvinfo : EIATTR_CBANK_PARAM_SIZE
	.align		4
.L_67:
        /*0078*/ 	.byte	0x03, 0x19
        /*007a*/ 	.short	0x001c


	//----- nvinfo : EIATTR_PARAM_CBANK
	.align		4
        /*007c*/ 	.byte	0x04, 0x0a
        /*007e*/ 	.short	(.L_69 - .L_68)
	.align		4
.L_68:
        /*0080*/ 	.word	index@(.nv.constant0._Z6phase1iiiPii)
        /*0084*/ 	.short	0x0380
        /*0086*/ 	.short	0x001c


	//----- nvinfo : EIATTR_SW_WAR
	.align		4
.L_69:
        /*0088*/ 	.byte	0x04, 0x36
        /*008a*/ 	.short	(.L_71 - .L_70)
.L_70:
        /*008c*/ 	.word	0x00000008
.L_71:


//--------------------- .nv.callgraph             --------------------------
	.section	.nv.callgraph,"",@"SHT_CUDA_CALLGRAPH"
	.align	4
	.sectionentsize	8
	.align		4
        /*0000*/ 	.word	0x00000000
	.align		4
        /*0004*/ 	.word	0xffffffff
	.align		4
        /*0008*/ 	.word	0x00000000
	.align		4
        /*000c*/ 	.word	0xfffffffe
	.align		4
        /*0010*/ 	.word	0x00000000
	.align		4
        /*0014*/ 	.word	0xfffffffd
	.align		4
        /*0018*/ 	.word	0x00000000
	.align		4
        /*001c*/ 	.word	0xfffffffc


//--------------------- .text._Z6phase3iiiPii     --------------------------
	.section	.text._Z6phase3iiiPii,"ax",@progbits
	.align	128
        .global         _Z6phase3iiiPii
        .type           _Z6phase3iiiPii,@function
        .size           _Z6phase3iiiPii,(.L_x_31 - _Z6phase3iiiPii)
        .other          _Z6phase3iiiPii,@"STO_CUDA_ENTRY STV_DEFAULT"
_Z6phase3iiiPii:
.text._Z6phase3iiiPii:
[----:B------:R-:W-:Y:S08]  /*0000*/  LDC R1, c[0x0][0x37c] ;  /* 0x0000df00ff017b82 */ /* 0x000ff00000000800 */
[----:B------:R-:W0:Y:S08]  /*0010*/  S2UR UR5, SR_CTAID.Y ;  /* 0x00000000000579c3 */ /* 0x000e300000002600 */
[----:B------:R-:W0:Y:S08]  /*0020*/  LDC R2, c[0x0][0x380] ;  /* 0x0000e000ff027b82 */ /* 0x000e300000000800 */
[----:B------:R-:W1:Y:S01]  /*0030*/  S2UR UR4, SR_CTAID.X ;  /* 0x00000000000479c3 */ /* 0x000e620000002500 */
[----:B0-----:R-:W-:-:S04]  /*0040*/  ISETP.NE.AND P0, PT, R2, UR5, PT ;  /* 0x0000000502007c0c */ /* 0x001fc8000bf05270 */
[----:B-1----:R-:W-:-:S13]  /*0050*/  ISETP.EQ.OR P0, PT, R2, UR4, !P0 ;  /* 0x0000000402007c0c */ /* 0x002fda000c702670 */
[----:B------:R-:W-:Y:S05]  /*0060*/  @P0 EXIT ;  /* 0x000000000000094d */ /* 0x000fea0003800000 */
[----:B------:R-:W0:Y:S01]  /*0070*/  S2R R6, SR_TID.Y ;  /* 0x0000000000067919 */ /* 0x000e220000002200 */
[----:B------:R-:W1:Y:S01]  /*0080*/  LDC R5, c[0x0][0x398] ;  /* 0x0000e600ff057b82 */ /* 0x000e620000000800 */
[----:B------:R-:W2:Y:S01]  /*0090*/  LDCU.64 UR6, c[0x0][0x358] ;  /* 0x00006b00ff0677ac */ /* 0x000ea20008000a00 */
[----:B------:R-:W3:Y:S06]  /*00a0*/  S2R R0, SR_TID.X ;  /* 0x0000000000007919 */ /* 0x000eec0000002100 */
[----:B------:R-:W4:Y:S01]  /*00b0*/  LDC R4, c[0x0][0x384] ;  /* 0x0000e100ff047b82 */ /* 0x000f220000000800 */
[----:B-1----:R-:W-:-:S02]  /*00c0*/  IMAD R7, R2, R5, RZ ;  /* 0x0000000502077224 */ /* 0x002fc400078e02ff */
[--C-:B0-----:R-:W-:Y:S02]  /*00d0*/  IMAD R2, R5, UR5, R6.reuse ;  /* 0x0000000505027c24 */ /* 0x101fe4000f8e0206 */
[C---:B------:R-:W-:Y:S02]  /*00e0*/  IMAD.IADD R12, R7.reuse, 0x1, R6 ;  /* 0x00000001070c7824 */ /* 0x040fe400078e0206 */
[--C-:B---3--:R-:W-:Y:S02]  /*00f0*/  IMAD.IADD R13, R7, 0x1, R0.reuse ;  /* 0x00000001070d7824 */ /* 0x108fe400078e0200 */
[----:B------:R-:W-:-:S03]  /*0100*/  IMAD R3, R5, UR4, R0 ;  /* 0x0000000405037c24 */ /* 0x000fc6000f8e0200 */
[----:B------:R-:W-:Y:S02]  /*0110*/  VIMNMX R9, PT, PT, R2, R13, !PT ;  /* 0x0000000d02097248 */ /* 0x000fe40007fe0100 */
[----:B------:R-:W-:Y:S02]  /*0120*/  VIMNMX R11, PT, PT, R3, R12, !PT ;  /* 0x0000000c030b7248 */ /* 0x000fe40007fe0100 */
[-C--:B----4-:R-:W-:Y:S02]  /*0130*/  ISETP.GE.AND P0, PT, R9, R4.reuse, PT ;  /* 0x000000040900720c */ /* 0x090fe40003f06270 */
[----:B------:R-:W-:-:S11]  /*0140*/  ISETP.GE.AND P1, PT, R11, R4, PT ;  /* 0x000000040b00720c */ /* 0x000fd60003f26270 */
[----:B------:R-:W0:Y:S08]  /*0150*/  @!P0 LDC R14, c[0x0][0x388] ;  /* 0x0000e200ff0e8b82 */ /* 0x000e300000000800 */
[----:B------:R-:W1:Y:S08]  /*0160*/  @!P1 LDC R15, c[0x0][0x388] ;  /* 0x0000e200ff0f9b82 */ /* 0x000e700000000800 */
[----:B------:R-:W3:Y:S08]  /*0170*/  @!P0 LDC.64 R10, c[0x0][0x390] ;  /* 0x0000e400ff0a8b82 */ /* 0x000ef00000000a00 */
[----:B------:R-:W4:Y:S01]  /*0180*/  @!P1 LDC.64 R8, c[0x0][0x390] ;  /* 0x0000e400ff089b82 */ /* 0x000f220000000a00 */
[----:B0-----:R-:W-:-:S02]  /*0190*/  @!P0 IMAD R13, R2, R14, R13 ;  /* 0x0000000e020d8224 */ /* 0x001fc400078e020d */
[----:B-1----:R-:W-:Y:S02]  /*01a0*/  @!P1 IMAD R15, R12, R15, R3 ;  /* 0x0000000f0c0f9224 */ /* 0x002fe400078e0203 */
[----:B---3--:R-:W-:-:S06]  /*01b0*/  @!P0 IMAD.WIDE R10, R13, 0x4, R10 ;  /* 0x000000040d0a8825 */ /* 0x008fcc00078e020a */
[----:B--2---:R0:W2:Y:S01]  /*01c0*/  @!P0 LDG.E R10, desc[UR6][R10.64] ;  /* 0x000000060a0a8981 */ /* 0x0040a2000c1e1900 */
[----:B----4-:R-:W-:-:S06]  /*01d0*/  @!P1 IMAD.WIDE R12, R15, 0x4, R8 ;  /* 0x000000040f0c9825 */ /* 0x010fcc00078e0208 */
[----:B------:R-:W3:Y:S01]  /*01e0*/  @!P1 LDG.E R12, desc[UR6][R12.64] ;  /* 0x000000060c0c9981 */ /* 0x000ee2000c1e1900 */
[----:B------:R-:W1:Y:S01]  /*01f0*/  @!P1 S2R R17, SR_CgaCtaId ;  /* 0x0000000000119919 */ /* 0x000e620000008800 */
[----:B------:R-:W4:Y:S01]  /*0200*/  @!P0 S2R R15, SR_CgaCtaId ;  /* 0x00000000000f8919 */ /* 0x000f220000008800 */
[----:B------:R-:W-:Y:S01]  /*0210*/  @!P1 MOV R14, 0x400 ;  /* 0x00000400000e9802 */ /* 0x000fe20000000f00 */
[-C--:B------:R-:W-:Y:S01]  /*0220*/  IMAD R9, R6, R5.reuse, RZ ;  /* 0x0000000506097224 */ /* 0x080fe200078e02ff */
[----:B------:R-:W-:Y:S01]  /*0230*/  @!P0 MOV R8, 0x400 ;  /* 0x0000040000088802 */ /* 0x000fe20000000f00 */
[----:B------:R-:W-:Y:S01]  /*0240*/  IMAD R6, R5, R5, RZ ;  /* 0x0000000505067224 */ /* 0x000fe200078e02ff */
[----:B-1----:R-:W-:Y:S01]  /*0250*/  @!P1 LEA R19, R17, R14, 0x18 ;  /* 0x0000000e11139211 */ /* 0x002fe200078ec0ff */
[--C-:B------:R-:W-:Y:S01]  /*0260*/  @!P1 IMAD.IADD R14, R9, 0x1, R0.reuse ;  /* 0x00000001090e9824 */ /* 0x100fe200078e0200 */
[----:B----4-:R-:W-:Y:S01]  /*0270*/  @!P0 LEA R15, R15, R8, 0x18 ;  /* 0x000000080f0f8211 */ /* 0x010fe200078ec0ff */
[----:B------:R-:W-:-:S02]  /*0280*/  @!P0 IMAD.IADD R8, R9, 0x1, R0 ;  /* 0x0000000109088824 */ /* 0x000fc400078e0200 */
[----:B0-----:R-:W-:Y:S02]  /*0290*/  @!P1 IMAD R11, R6, 0x4, R19 ;  /* 0x00000004060b9824 */ /* 0x001fe400078e0213 */
[----:B------:R-:W-:Y:S02]  /*02a0*/  @!P0 IMAD R15, R8, 0x4, R15 ;  /* 0x00000004080f8824 */ /* 0x000fe400078e020f */
[----:B------:R-:W-:Y:S01]  /*02b0*/  @!P1 IMAD R11, R14, 0x4, R11 ;  /* 0x000000040e0b9824 */ /* 0x000fe200078e020b */
[----:B------:R-:W-:-:S04]  /*02c0*/  VIMNMX R17, PT, PT, R2, R3, !PT ;  /* 0x0000000302117248 */ /* 0x000fc80007fe0100 */
[----:B------:R-:W-:Y:S01]  /*02d0*/  ISETP.GE.AND P2, PT, R17, R4, PT ;  /* 0x000000041100720c */ /* 0x000fe20003f46270 */
[----:B--2---:R0:W-:Y:S04]  /*02e0*/  @!P0 STS [R15], R10 ;  /* 0x0000000a0f008388 */ /* 0x0041e80000000800 */
[----:B---3--:R0:W-:Y:S01]  /*02f0*/  @!P1 STS [R11], R12 ;  /* 0x0000000c0b009388 */ /* 0x0081e20000000800 */
[----:B------:R-:W-:Y:S07]  /*0300*/  BAR.SYNC.DEFER_BLOCKING 0x0 ;  /* 0x0000000000007b1d */ /* 0x000fee0000010000 */
[----:B------:R-:W-:Y:S05]  /*0310*/  @P2 EXIT ;  /* 0x000000000000294d */ /* 0x000fea0003800000 */
[----:B0-----:R-:W0:Y:S01]  /*0320*/  LDC.64 R10, c[0x0][0x390] ;  /* 0x0000e400ff0a7b82 */ /* 0x001e220000000a00 */
[----:B------:R-:W1:Y:S02]  /*0330*/  LDCU UR4, c[0x0][0x388] ;  /* 0x00007100ff0477ac */ /* 0x000e640008000800 */
[----:B-1----:R-:W-:-:S04]  /*0340*/  IMAD R3, R2, UR4, R3 ;  /* 0x0000000402037c24 */ /* 0x002fc8000f8e0203 */
[----:B0-----:R-:W-:-:S05]  /*0350*/  IMAD.WIDE R2, R3, 0x4, R10 ;  /* 0x0000000403027825 */ /* 0x001fca00078e020a */
[----:B------:R0:W5:Y:S01]  /*0360*/  LDG.E R11, desc[UR6][R2.64] ;  /* 0x00000006020b7981 */ /* 0x000162000c1e1900 */
[----:B------:R-:W-:-:S04]  /*0370*/  ISETP.GE.AND P0, PT, R7, R4, PT ;  /* 0x000000040700720c */ /* 0x000fc80003f06270 */
[----:B------:R-:W-:-:S13]  /*0380*/  ISETP.LT.OR P0, PT, R5, 0x1, P0 ;  /* 0x000000010500780c */ /* 0x000fda0000701670 */
[----:B0-----:R-:W-:Y:S05]  /*0390*/  @P0 BRA `(.L_x_0) ;  /* 0x0000000000ec0947 */ /* 0x001fea0003800000 */
[----:B------:R-:W-:Y:S02]  /*03a0*/  LOP3.LUT R7, RZ, R7, RZ, 0x33, !PT ;  /* 0x00000007ff077212 */ /* 0x000fe400078e33ff */
[----:B------:R-:W-:-:S04]  /*03b0*/  IADD3 R8, PT, PT, R5, -0x1, RZ ;  /* 0xffffffff05087810 */ /* 0x000fc80007ffe0ff */
[----:B------:R-:W-:Y:S01]  /*03c0*/  VIADDMNMX.U32 R7, R7, R4, R8, PT ;  /* 0x0000000407077246 */ /* 0x000fe20003800008 */
[----:B------:R-:W-:-:S03]  /*03d0*/  IMAD.MOV.U32 R8, RZ, RZ, RZ ;  /* 0x000000ffff087224 */ /* 0x000fc600078e00ff */
[C---:B------:R-:W-:Y:S01]  /*03e0*/  ISETP.GE.U32.AND P0, PT, R7.reuse, 0x3, PT ;  /* 0x000000030700780c */ /* 0x040fe20003f06070 */
[----:B------:R-:W-:-:S05]  /*03f0*/  VIADD R10, R7, 0x1 ;  /* 0x00000001070a7836 */ /* 0x000fca0000000000 */
[----:B------:R-:W-:-:S04]  /*0400*/  LOP3.LUT R4, R10, 0x3, RZ, 0xc0, !PT ;  /* 0x000000030a047812 */ /* 0x000fc800078ec0ff */
[----:B------:R-:W-:-:S03]  /*0410*/  ISETP.NE.AND P1, PT, R4, RZ, PT ;  /* 0x000000ff0400720c */ /* 0x000fc60003f25270 */
[----:B------:R-:W-:Y:S10]  /*0420*/  @!P0 BRA `(.L_x_1) ;  /* 0x0000000000808947 */ /* 0x000ff40003800000 */
[----:B------:R-:W0:Y:S01]  /*0430*/  S2UR UR5, SR_CgaCtaId ;  /* 0x00000000000579c3 */ /* 0x000e220000008800 */
[----:B------:R-:W-:Y:S01]  /*0440*/  UMOV UR4, 0x400 ;  /* 0x0000040000047882 */ /* 0x000fe20000000000 */
[----:B------:R-:W-:Y:S02]  /*0450*/  LOP3.LUT R8, R10, 0xfffffffc, RZ, 0xc0, !PT ;  /* 0xfffffffc0a087812 */ /* 0x000fe400078ec0ff */
[C---:B------:R-:W-:Y:S02]  /*0460*/  LEA R10, R5.reuse, 0x4, 0x2 ;  /* 0x00000004050a7811 */ /* 0x040fe400078e10ff */
[C---:B------:R-:W-:Y:S01]  /*0470*/  LEA R12, R5.reuse, 0x8, 0x2 ;  /* 0x00000008050c7811 */ /* 0x040fe200078e10ff */
[----:B------:R-:W-:Y:S01]  /*0480*/  IMAD.MOV R7, RZ, RZ, -R8 ;  /* 0x000000ffff077224 */ /* 0x000fe200078e0a08 */
[----:B------:R-:W-:Y:S01]  /*0490*/  LEA R14, R5, 0xc, 0x2 ;  /* 0x0000000c050e7811 */ /* 0x000fe200078e10ff */
[----:B0-----:R-:W-:-:S06]  /*04a0*/  ULEA UR4, UR5, UR4, 0x18 ;  /* 0x0000000405047291 */ /* 0x001fcc000f8ec0ff */
[----:B------:R-:W-:Y:S02]  /*04b0*/  LEA R15, R9, UR4, 0x2 ;  /* 0x00000004090f7c11 */ /* 0x000fe4000f8e10ff */
[----:B------:R-:W-:-:S03]  /*04c0*/  LEA R13, R0, UR4, 0x2 ;  /* 0x00000004000d7c11 */ /* 0x000fc6000f8e10ff */
[----:B------:R-:W-:-:S07]  /*04d0*/  VIADD R15, R15, 0x8 ;  /* 0x000000080f0f7836 */ /* 0x000fce0000000000 */
.L_x_2:
[--C-:B------:R-:W-:Y:S01]  /*04e0*/  IMAD R17, R6, 0x4, R13.reuse ;  /* 0x0000000406117824 */ /* 0x100fe200078e020d */
[----:B------:R-:W-:Y:S01]  /*04f0*/  LDS R16, [R15+-0x8] ;  /* 0xfffff8000f107984 */ /* 0x000fe20000000800 */
[-CC-:B------:R-:W-:Y:S01]  /*0500*/  IMAD R18, R10, R5.reuse, R13.reuse ;  /* 0x000000050a127224 */ /* 0x180fe200078e020d */
[----:B------:R-:W-:Y:S01]  /*0510*/  IADD3 R7, PT, PT, R7, 0x4, RZ ;  /* 0x0000000407077810 */ /* 0x000fe20007ffe0ff */
[-CC-:B------:R-:W-:Y:S01]  /*0520*/  IMAD R20, R12, R5.reuse, R13.reuse ;  /* 0x000000050c147224 */ /* 0x180fe200078e020d */
[----:B------:R-:W-:Y:S01]  /*0530*/  LDS R19, [R15+-0x4] ;  /* 0xfffffc000f137984 */ /* 0x000fe20000000800 */
[--C-:B------:R-:W-:Y:S01]  /*0540*/  IMAD R22, R14, R5, R13.reuse ;  /* 0x000000050e167224 */ /* 0x100fe200078e020d */
[----:B------:R-:W-:Y:S01]  /*0550*/  ISETP.NE.AND P0, PT, R7, RZ, PT ;  /* 0x000000ff0700720c */ /* 0x000fe20003f05270 */
[----:B------:R-:W-:Y:S01]  /*0560*/  IMAD R13, R5, 0x10, R13 ;  /* 0x00000010050d7824 */ /* 0x000fe200078e020d */
[----:B------:R-:W0:Y:S04]  /*0570*/  LDS R17, [R17] ;  /* 0x0000000011117984 */ /* 0x000e280000000800 */
[----:B------:R-:W1:Y:S04]  /*0580*/  LDS R18, [R18] ;  /* 0x0000000012127984 */ /* 0x000e680000000800 */
[----:B------:R-:W-:Y:S04]  /*0590*/  LDS R21, [R15] ;  /* 0x000000000f157984 */ /* 0x000fe80000000800 */
[----:B------:R-:W2:Y:S04]  /*05a0*/  LDS R20, [R20] ;  /* 0x0000000014147984 */ /* 0x000ea80000000800 */
[----:B------:R3:W-:Y:S04]  /*05b0*/  LDS R23, [R15+0x4] ;  /* 0x000004000f177984 */ /* 0x0007e80000000800 */
[----:B------:R-:W4:Y:S01]  /*05c0*/  LDS R22, [R22] ;  /* 0x0000000016167984 */ /* 0x000f220000000800 */
[----:B---3--:R-:W-:Y:S01]  /*05d0*/  VIADD R15, R15, 0x10 ;  /* 0x000000100f0f7836 */ /* 0x008fe20000000000 */
[----:B0----5:R-:W-:-:S04]  /*05e0*/  VIADDMNMX R16, R17, R16, R11, PT ;  /* 0x0000001011107246 */ /* 0x021fc8000380010b */
[----:B-1----:R-:W-:-:S04]  /*05f0*/  VIADDMNMX R16, R18, R19, R16, PT ;  /* 0x0000001312107246 */ /* 0x002fc80003800110 */
[----:B--2---:R-:W-:-:S04]  /*0600*/  VIADDMNMX R16, R20, R21, R16, PT ;  /* 0x0000001514107246 */ /* 0x004fc80003800110 */
[----:B----4-:R-:W-:Y:S01]  /*0610*/  VIADDMNMX R11, R22, R23, R16, PT ;  /* 0x00000017160b7246 */ /* 0x010fe20003800110 */
[----:B------:R-:W-:Y:S06]  /*0620*/  @P0 BRA `(.L_x_2) ;  /* 0xfffffffc00ac0947 */ /* 0x000fec000383ffff */
.L_x_1:
[----:B------:R-:W-:Y:S05]  /*0630*/  @!P1 BRA `(.L_x_0) ;  /* 0x0000000000449947 */ /* 0x000fea0003800000 */
[----:B------:R-:W0:Y:S01]  /*0640*/  S2UR UR5, SR_CgaCtaId ;  /* 0x00000000000579c3 */ /* 0x000e220000008800 */
[----:B------:R-:W-:Y:S01]  /*0650*/  IMAD R7, R8, R5, R0 ;  /* 0x0000000508077224 */ /* 0x000fe200078e0200 */
[----:B------:R-:W-:Y:S01]  /*0660*/  UMOV UR4, 0x400 ;  /* 0x0000040000047882 */ /* 0x000fe20000000000 */
[----:B------:R-:W-:Y:S01]  /*0670*/  IMAD.IADD R8, R9, 0x1, R8 ;  /* 0x0000000109087824 */ /* 0x000fe200078e0208 */
[----:B------:R-:W-:Y:S01]  /*0680*/  IADD3 R4, PT, PT, -R4, RZ, RZ ;  /* 0x000000ff04047210 */ /* 0x000fe20007ffe1ff */
[----:B------:R-:W-:Y:S01]  /*0690*/  IMAD.IADD R7, R7, 0x1, R6 ;  /* 0x0000000107077824 */ /* 0x000fe200078e0206 */
[----:B0-----:R-:W-:-:S06]  /*06a0*/  ULEA UR4, UR5, UR4, 0x18 ;  /* 0x0000000405047291 */ /* 0x001fcc000f8ec0ff */
[----:B------:R-:W-:Y:S02]  /*06b0*/  LEA R0, R7, UR4, 0x2 ;  /* 0x0000000407007c11 */ /* 0x000fe4000f8e10ff */
[----:B------:R-:W-:-:S07]  /*06c0*/  LEA R8, R8, UR4, 0x2 ;  /* 0x0000000408087c11 */ /* 0x000fce000f8e10ff */
.L_x_3:
[----:B------:R0:W-:Y:S01]  /*06d0*/  LDS R6, [R8] ;  /* 0x0000000008067984 */ /* 0x0001e20000000800 */
[----:B------:R-:W-:-:S03]  /*06e0*/  VIADD R4, R4, 0x1 ;  /* 0x0000000104047836 */ /* 0x000fc60000000000 */
[----:B------:R1:W2:Y:S02]  /*06f0*/  LDS R7, [R0] ;  /* 0x0000000000077984 */ /* 0x0002a40000000800 */
[----:B------:R-:W-:Y:S01]  /*0700*/  ISETP.NE.AND P0, PT, R4, RZ, PT ;  /* 0x000000ff0400720c */ /* 0x000fe20003f05270 */
[----:B0-----:R-:W-:Y:S02]  /*0710*/  VIADD R8, R8, 0x4 ;  /* 0x0000000408087836 */ /* 0x001fe40000000000 */
[----:B-1----:R-:W-:Y:S01]  /*0720*/  IMAD R0, R5, 0x4, R0 ;  /* 0x0000000405007824 */ /* 0x002fe200078e0200 */
[----:B--2--5:R-:W-:-:S09]  /*0730*/  VIADDMNMX R11, R7, R6, R11, PT ;  /* 0x00000006070b7246 */ /* 0x024fd2000380010b */
[----:B------:R-:W-:Y:S05]  /*0740*/  @P0 BRA `(.L_x_3) ;  /* 0xfffffffc00e00947 */ /* 0x000fea000383ffff */
.L_x_0:
[----:B-----5:R-:W-:Y:S01]  /*0750*/  STG.E desc[UR6][R2.64], R11 ;  /* 0x0000000b02007986 */ /* 0x020fe2000c101906 */
[----:B------:R-:W-:Y:S05]  /*0760*/  EXIT ;  /* 0x000000000000794d */ /* 0x000fea0003800000 */
.L_x_4:
[----:B------:R-:W-:-:S00]  /*0770*/  BRA `(.L_x_4) ;  /* 0xfffffffc00fc7947 */ /* 0x000fc0000383ffff */
[----:B------:R-:W-:-:S00]  /*0780*/  NOP ;  /* 0x0000000000007918 */ /* 0x000fc00000000000 */
[----:B------:R-:W-:-:S00]  /*0790*/  NOP ;  /* 0x0000000000007918 */ /* 0x000fc00000000000 */
[----:B------:R-:W-:-:S00]  /*07a0*/  NOP ;  /* 0x0000000000007918 */ /* 0x000fc00000000000 */
[----:B------:R-:W-:-:S00]  /*07b0*/  NOP ;  /* 0x0000000000007918 */ /* 0x000fc00000000000 */
[----:B------:R-:W-:-:S00]  /*07c0*/  NOP ;  /* 0x0000000000007918 */ /* 0x000fc00000000000 */
[----:B------:R-:W-:-:S00]  /*07d0*/  NOP ;  /* 0x0000000000007918 */ /* 0x000fc00000000000 */
[----:B------:R-:W-:-:S00]  /*07e0*/  NOP ;  /* 0x0000000000007918 */ /* 0x000fc00000000000 */
[----:B------:R-:W-:-:S00]  /*07f0*/  NOP ;  /* 0x0000000000007918 */ /* 0x000fc00000000000 */
.L_x_31:


//--------------------- .text._Z6phase2iiiPii     --------------------------
	.section	.text._Z6phase2iiiPii,"ax",@progbits
	.align	128
        .global         _Z6phase2iiiPii
        .type           _Z6phase2iiiPii,@function
        .size           _Z6phase2iiiPii,(.L_x_32 - _Z6phase2iiiPii)
        .other          _Z6phase2iiiPii,@"STO_CUDA_ENTRY STV_DEFAULT"
_Z6phase2iiiPii:
.text._Z6phase2iiiPii:
[----:B------:R-:W-:Y:S08]  /*0000*/  LDC R1, c[0x0][0x37c] ;  /* 0x0000df00ff017b82 */ /* 0x000ff00000000800 */
[----:B------:R-:W0:Y:S08]  /*0010*/  S2UR UR4, SR_CTAID.X ;  /* 0x00000000000479c3 */ /* 0x000e300000002500 */
[----:B------:R-:W0:Y:S02]  /*0020*/  LDC R9, c[0x0][0x380] ;  /* 0x0000e000ff097b82 */ /* 0x000e240000000800 */
[----:B0-----:R-:W-:-:S13]  /*0030*/  ISETP.NE.AND P0, PT, R9, UR4, PT ;  /* 0x0000000409007c0c */ /* 0x001fda000bf05270 */
[----:B------:R-:W-:Y:S05]  /*0040*/  @!P0 EXIT ;  /* 0x000000000000894d */ /* 0x000fea0003800000 */
[----:B------:R-:W0:Y:S01]  /*0050*/  S2R R6, SR_TID.Y ;  /* 0x0000000000067919 */ /* 0x000e220000002200 */
[----:B------:R-:W1:Y:S01]  /*0060*/  LDCU UR10, c[0x0][0x398] ;  /* 0x00007300ff0a77ac */ /* 0x000e620008000800 */
[----:B------:R-:W2:Y:S01]  /*0070*/  LDC R8, c[0x0][0x384] ;  /* 0x0000e100ff087b82 */ /* 0x000ea20000000800 */
[----:B------:R-:W3:Y:S01]  /*0080*/  S2R R0, SR_TID.X ;  /* 0x0000000000007919 */ /* 0x000ee20000002100 */
[----:B------:R-:W4:Y:S01]  /*0090*/  LDCU.64 UR8, c[0x0][0x358] ;  /* 0x00006b00ff0877ac */ /* 0x000f220008000a00 */
[----:B-1----:R-:W-:-:S04]  /*00a0*/  IMAD R9, R9, UR10, RZ ;  /* 0x0000000a09097c24 */ /* 0x002fc8000f8e02ff */
[C---:B0-----:R-:W-:Y:S02]  /*00b0*/  IMAD.IADD R4, R9.reuse, 0x1, R6 ;  /* 0x0000000109047824 */ /* 0x041fe400078e0206 */
[----:B---3--:R-:W-:-:S05]  /*00c0*/  IMAD.IADD R5, R9, 0x1, R0 ;  /* 0x0000000109057824 */ /* 0x008fca00078e0200 */
[----:B------:R-:W-:-:S04]  /*00d0*/  VIMNMX R3, PT, PT, R4, R5, !PT ;  /* 0x0000000504037248 */ /* 0x000fc80007fe0100 */
[----:B--2---:R-:W-:-:S13]  /*00e0*/  ISETP.GE.AND P0, PT, R3, R8, PT ;  /* 0x000000080300720c */ /* 0x004fda0003f06270 */
[----:B------:R-:W0:Y:S08]  /*00f0*/  @!P0 LDC R7, c[0x0][0x388] ;  /* 0x0000e200ff078b82 */ /* 0x000e300000000800 */
[----:B------:R-:W1:Y:S01]  /*0100*/  @!P0 LDC.64 R2, c[0x0][0x390] ;  /* 0x0000e400ff028b82 */ /* 0x000e620000000a00 */
[----:B0-----:R-:W-:-:S04]  /*0110*/  @!P0 IMAD R7, R4, R7, R5 ;  /* 0x0000000704078224 */ /* 0x001fc800078e0205 */
[----:B-1----:R-:W-:-:S06]  /*0120*/  @!P0 IMAD.WIDE R2, R7, 0x4, R2 ;  /* 0x0000000407028825 */ /* 0x002fcc00078e0202 */
[----:B----4-:R0:W2:Y:S01]  /*0130*/  @!P0 LDG.E R2, desc[UR8][R2.64] ;  /* 0x0000000802028981 */ /* 0x0100a2000c1e1900 */
[----:B------:R-:W1:Y:S01]  /*0140*/  S2UR UR7, SR_CTAID.Y ;  /* 0x00000000000779c3 */ /* 0x000e620000002600 */
[----:B------:R-:W-:Y:S01]  /*0150*/  IMAD.U32 R7, RZ, RZ, UR10 ;  /* 0x0000000aff077e24 */ /* 0x000fe2000f8e00ff */
[----:B------:R-:W-:Y:S01]  /*0160*/  @!P0 MOV R10, 0x400 ;  /* 0x00000400000a8802 */ /* 0x000fe20000000f00 */
[----:B------:R-:W3:Y:S01]  /*0170*/  @!P0 S2R R13, SR_CgaCtaId ;  /* 0x00000000000d8919 */ /* 0x000ee20000008800 */
[----:B-1----:R-:W-:Y:S02]  /*0180*/  ISETP.NE.AND P1, PT, RZ, UR7, PT ;  /* 0x00000007ff007c0c */ /* 0x002fe4000bf25270 */
[----:B---3--:R-:W-:-:S11]  /*0190*/  @!P0 LEA R10, R13, R10, 0x18 ;  /* 0x0000000a0d0a8211 */ /* 0x008fd600078ec0ff */
[C---:B------:R-:W-:Y:S02]  /*01a0*/  @P1 IMAD R4, R7.reuse, UR4, R6 ;  /* 0x0000000407041c24 */ /* 0x040fe4000f8e0206 */
[----:B------:R-:W-:Y:S02]  /*01b0*/  @!P1 IMAD R5, R7, UR4, R0 ;  /* 0x0000000407059c24 */ /* 0x000fe4000f8e0200 */
[----:B------:R-:W-:-:S03]  /*01c0*/  IMAD R7, R6, UR10, RZ ;  /* 0x0000000a06077c24 */ /* 0x000fc6000f8e02ff */
[----:B------:R-:W-:Y:S02]  /*01d0*/  VIMNMX R11, PT, PT, R4, R5, !PT ;  /* 0x00000005040b7248 */ /* 0x000fe40007fe0100 */
[----:B0-----:R-:W-:Y:S02]  /*01e0*/  @!P0 IADD3 R3, PT, PT, R7, R0, RZ ;  /* 0x0000000007038210 */ /* 0x001fe40007ffe0ff */
[----:B------:R-:W-:-:S03]  /*01f0*/  ISETP.GE.AND P1, PT, R11, R8, PT ;  /* 0x000000080b00720c */ /* 0x000fc60003f26270 */
[----:B------:R-:W-:-:S05]  /*0200*/  @!P0 IMAD R3, R3, 0x4, R10 ;  /* 0x0000000403038824 */ /* 0x000fca00078e020a */
[----:B--2---:R0:W-:Y:S01]  /*0210*/  @!P0 STS [R3], R2 ;  /* 0x0000000203008388 */ /* 0x0041e20000000800 */
[----:B------:R-:W-:Y:S06]  /*0220*/  BAR.SYNC.DEFER_BLOCKING 0x0 ;  /* 0x0000000000007b1d */ /* 0x000fec0000010000 */
[----:B------:R-:W-:Y:S05]  /*0230*/  @P1 EXIT ;  /* 0x000000000000194d */ /* 0x000fea0003800000 */
[----:B0-----:R-:W0:Y:S01]  /*0240*/  LDC.64 R2, c[0x0][0x390] ;  /* 0x0000e400ff027b82 */ /* 0x001e220000000a00 */
[----:B------:R-:W1:Y:S02]  /*0250*/  LDCU UR4, c[0x0][0x388] ;  /* 0x00007100ff0477ac */ /* 0x000e640008000800 */
[----:B-1----:R-:W-:-:S04]  /*0260*/  IMAD R5, R4, UR4, R5 ;  /* 0x0000000404057c24 */ /* 0x002fc8000f8e0205 */
[----:B0-----:R-:W-:-:S05]  /*0270*/  IMAD.WIDE R2, R5, 0x4, R2 ;  /* 0x0000000405027825 */ /* 0x001fca00078e0202 */
[----:B------:R-:W2:Y:S01]  /*0280*/  LDG.E R5, desc[UR8][R2.64] ;  /* 0x0000000802057981 */ /* 0x000ea2000c1e1900 */
[----:B------:R-:W0:Y:S01]  /*0290*/  S2UR UR6, SR_CgaCtaId ;  /* 0x00000000000679c3 */ /* 0x000e220000008800 */
[----:B------:R-:W-:Y:S01]  /*02a0*/  UIMAD UR4, UR10, UR10, URZ ;  /* 0x0000000a0a0472a4 */ /* 0x000fe2000f8e02ff */
[----:B------:R-:W-:Y:S01]  /*02b0*/  IMAD.IADD R4, R7, 0x1, R0 ;  /* 0x0000000107047824 */ /* 0x000fe200078e0200 */
[----:B------:R-:W-:Y:S01]  /*02c0*/  UMOV UR5, 0x400 ;  /* 0x0000040000057882 */ /* 0x000fe20000000000 */
[----:B------:R-:W-:Y:S02]  /*02d0*/  UISETP.NE.AND UP0, UPT, UR7, 0x1, UPT ;  /* 0x000000010700788c */ /* 0x000fe4000bf05270 */
[----:B------:R-:W-:Y:S02]  /*02e0*/  USHF.L.U32 UR4, UR4, 0x2, URZ ;  /* 0x0000000204047899 */ /* 0x000fe400080006ff */
[----:B0-----:R-:W-:-:S04]  /*02f0*/  ULEA UR5, UR6, UR5, 0x18 ;  /* 0x0000000506057291 */ /* 0x001fc8000f8ec0ff */
[----:B------:R-:W-:-:S06]  /*0300*/  UIADD3 UR6, UPT, UPT, UR5, UR4, URZ ;  /* 0x0000000405067290 */ /* 0x000fcc000fffe0ff */
[----:B------:R-:W-:-:S05]  /*0310*/  LEA R4, R4, UR6, 0x2 ;  /* 0x0000000604047c11 */ /* 0x000fca000f8e10ff */
[----:B--2---:R0:W-:Y:S01]  /*0320*/  STS [R4], R5 ;  /* 0x0000000504007388 */ /* 0x0041e20000000800 */
[----:B------:R-:W-:Y:S06]  /*0330*/  BAR.SYNC.DEFER_BLOCKING 0x0 ;  /* 0x0000000000007b1d */ /* 0x000fec0000010000 */
[----:B------:R-:W-:Y:S05]  /*0340*/  BRA.U !UP0, `(.L_x_5) ;  /* 0x0000001108c07547 */ /* 0x000fea000b800000 */
[----:B0-----:R0:W1:Y:S01]  /*0350*/  LDS R5, [R4] ;  /* 0x0000000004057984 */ /* 0x0010620000000800 */
[----:B------:R-:W-:Y:S01]  /*0360*/  IMAD.U32 R6, RZ, RZ, UR10 ;  /* 0x0000000aff067e24 */ /* 0x000fe2000f8e00ff */
[----:B------:R-:W-:-:S04]  /*0370*/  ISETP.GE.AND P0, PT, R9, R8, PT ;  /* 0x000000080900720c */ /* 0x000fc80003f06270 */
[----:B------:R-:W-:-:S13]  /*0380*/  ISETP.LT.OR P0, PT, R6, 0x1, P0 ;  /* 0x000000010600780c */ /* 0x000fda0000701670 */
[----:B0-----:R-:W-:Y:S05]  /*0390*/  @P0 BRA `(.L_x_6) ;  /* 0x0000002800a80947 */ /* 0x001fea0003800000 */
[----:B------:R-:W-:Y:S01]  /*03a0*/  MOV R6, UR10 ;  /* 0x0000000a00067c02 */ /* 0x000fe20008000f00 */
[----:B------:R-:W-:Y:S01]  /*03b0*/  IMAD.MOV.U32 R13, RZ, RZ, RZ ;  /* 0x000000ffff0d7224 */ /* 0x000fe200078e00ff */
[----:B------:R-:W-:-:S03]  /*03c0*/  LOP3.LUT R9, RZ, R9, RZ, 0x33, !PT ;  /* 0x00000009ff097212 */ /* 0x000fc600078e33ff */
[----:B------:R-:W-:-:S05]  /*03d0*/  VIADD R6, R6, 0xffffffff ;  /* 0xffffffff06067836 */ /* 0x000fca0000000000 */
[----:B------:R-:W-:-:S04]  /*03e0*/  VIADDMNMX.U32 R6, R9, R8, R6, PT ;  /* 0x0000000809067246 */ /* 0x000fc80003800006 */
[C---:B------:R-:W-:Y:S01]  /*03f0*/  ISETP.GE.U32.AND P0, PT, R6.reuse, 0x3, PT ;  /* 0x000000030600780c */ /* 0x040fe20003f06070 */
[----:B------:R-:W-:-:S05]  /*0400*/  VIADD R14, R6, 0x1 ;  /* 0x00000001060e7836 */ /* 0x000fca0000000000 */
[----:B------:R-:W-:-:S07]  /*0410*/  LOP3.LUT R6, R14, 0x3, RZ, 0xc0, !PT ;  /* 0x000000030e067812 */ /* 0x000fce00078ec0ff */
[----:B------:R-:W-:Y:S05]  /*0420*/  @!P0 BRA `(.L_x_7) ;  /* 0x0000001000348947 */ /* 0x000fea0003800000 */
[----:B------:R-:W-:Y:S01]  /*0430*/  LEA R11, R0, UR5, 0x2 ;  /* 0x00000005000b7c11 */ /* 0x000fe2000f8e10ff */
[----:B------:R-:W-:Y:S01]  /*0440*/  IMAD.U32 R20, RZ, RZ, UR10 ;  /* 0x0000000aff147e24 */ /* 0x000fe2000f8e00ff */
[----:B------:R-:W-:-:S03]  /*0450*/  LEA R10, R7, UR5, 0x2 ;  /* 0x00000005070a7c11 */ /* 0x000fc6000f8e10ff */
[----:B------:R-:W-:Y:S04]  /*0460*/  LDS R9, [R11+UR4] ;  /* 0x000000040b097984 */ /* 0x000fe80008000800 */
[----:B------:R-:W0:Y:S02]  /*0470*/  LDS R8, [R10] ;  /* 0x000000000a087984 */ /* 0x000e240000000800 */
[----:B0-----:R-:W-:Y:S02]  /*0480*/  IADD3 R12, PT, PT, R8, R9, RZ ;  /* 0x00000009080c7210 */ /* 0x001fe40007ffe0ff */
[----:B------:R-:W-:Y:S02]  /*0490*/  LEA R8, R20, 0x4, 0x2 ;  /* 0x0000000414087811 */ /* 0x000fe400078e10ff */
[----:B-1----:R-:W-:-:S03]  /*04a0*/  ISETP.GE.AND P0, PT, R12, R5, PT ;  /* 0x000000050c00720c */ /* 0x002fc60003f06270 */
[----:B------:R-:W-:-:S10]  /*04b0*/  IMAD R13, R8, UR10, R11 ;  /* 0x0000000a080d7c24 */ /* 0x000fd4000f8e020b */
[----:B------:R0:W-:Y:S01]  /*04c0*/  @!P0 STS [R4], R12 ;  /* 0x0000000c04008388 */ /* 0x0001e20000000800 */
[----:B------:R-:W-:-:S03]  /*04d0*/  @!P0 IMAD.MOV.U32 R5, RZ, RZ, R12 ;  /* 0x000000ffff058224 */ /* 0x000fc600078e000c */
[----:B------:R-:W-:Y:S04]  /*04e0*/  LDS R16, [R13] ;  /* 0x000000000d107984 */ /* 0x000fe80000000800 */
[----:B------:R-:W1:Y:S01]  /*04f0*/  LDS R9, [R10+0x4] ;  /* 0x000004000a097984 */ /* 0x000e620000000800 */
[C---:B0-----:R-:W-:Y:S01]  /*0500*/  LEA R12, R20.reuse, 0xc, 0x2 ;  /* 0x0000000c140c7811 */ /* 0x041fe200078e10ff */
[----:B-1----:R-:W-:Y:S01]  /*0510*/  IMAD.IADD R16, R9, 0x1, R16 ;  /* 0x0000000109107824 */ /* 0x002fe200078e0210 */
[----:B------:R-:W-:-:S04]  /*0520*/  LEA R9, R20, 0x8, 0x2 ;  /* 0x0000000814097811 */ /* 0x000fc800078e10ff */
[----:B------:R-:W-:Y:S01]  /*0530*/  ISETP.GE.AND P0, PT, R16, R5, PT ;  /* 0x000000051000720c */ /* 0x000fe20003f06270 */
[----:B------:R-:W-:-:S12]  /*0540*/  IMAD R17, R9, UR10, R11 ;  /* 0x0000000a09117c24 */ /* 0x000fd8000f8e020b */
[----:B------:R-:W-:Y:S01]  /*0550*/  @!P0 STS [R4], R16 ;  /* 0x0000001004008388 */ /* 0x000fe20000000800 */
[----:B------:R-:W-:-:S03]  /*0560*/  @!P0 MOV R5, R16 ;  /* 0x0000001000058202 */ /* 0x000fc60000000f00 */
[----:B------:R0:W-:Y:S04]  /*0570*/  LDS R18, [R17] ;  /* 0x0000000011127984 */ /* 0x0001e80000000800 */
[----:B------:R-:W1:Y:S01]  /*0580*/  LDS R15, [R10+0x8] ;  /* 0x000008000a0f7984 */ /* 0x000e620000000800 */
[----:B0-----:R-:W-:Y:S01]  /*0590*/  LEA R17, R20, R11, 0x4 ;  /* 0x0000000b14117211 */ /* 0x001fe200078e20ff */
[----:B-1----:R-:W-:Y:S02]  /*05a0*/  IMAD.IADD R15, R15, 0x1, R18 ;  /* 0x000000010f0f7824 */ /* 0x002fe400078e0212 */
[----:B------:R-:W-:-:S03]  /*05b0*/  IMAD R18, R12, UR10, R11 ;  /* 0x0000000a0c127c24 */ /* 0x000fc6000f8e020b */
[----:B------:R-:W-:-:S13]  /*05c0*/  ISETP.GE.AND P0, PT, R15, R5, PT ;  /* 0x000000050f00720c */ /* 0x000fda0003f06270 */
[----:B------:R-:W-:Y:S01]  /*05d0*/  @!P0 STS [R4], R15 ;  /* 0x0000000f04008388 */ /* 0x000fe20000000800 */
[----:B------:R-:W-:-:S03]  /*05e0*/  @!P0 IMAD.MOV.U32 R5, RZ, RZ, R15 ;  /* 0x000000ffff058224 */ /* 0x000fc600078e000f */
[----:B------:R-:W-:Y:S04]  /*05f0*/  LDS R18, [R18] ;  /* 0x0000000012127984 */ /* 0x000fe80000000800 */
[----:B------:R-:W0:Y:S02]  /*0600*/  LDS R13, [R10+0xc] ;  /* 0x00000c000a0d7984 */ /* 0x000e240000000800 */
[----:B0-----:R-:W-:Y:S01]  /*0610*/  IMAD.IADD R16, R13, 0x1, R18 ;  /* 0x000000010d107824 */ /* 0x001fe200078e0212 */
[----:B------:R-:W-:-:S04]  /*0620*/  LOP3.LUT R13, R14, 0xfffffffc, RZ, 0xc0, !PT ;  /* 0xfffffffc0e0d7812 */ /* 0x000fc800078ec0ff */
[----:B------:R-:W-:Y:S02]  /*0630*/  ISETP.GE.AND P0, PT, R16, R5, PT ;  /* 0x000000051000720c */ /* 0x000fe40003f06270 */
[----:B------:R-:W-:-:S04]  /*0640*/  IADD3 R14, PT, PT, -R13, 0x4, RZ ;  /* 0x000000040d0e7810 */ /* 0x000fc80007ffe1ff */
[----:B------:R-:W-:-:S07]  /*0650*/  ISETP.NE.AND P1, PT, R14, RZ, PT ;  /* 0x000000ff0e00720c */ /* 0x000fce0003f25270 */
[----:B------:R0:W-:Y:S01]  /*0660*/  @!P0 STS [R4], R16 ;  /* 0x0000001004008388 */ /* 0x0001e20000000800 */
[----:B------:R-:W-:-:S05]  /*0670*/  @!P0 IMAD.MOV.U32 R5, RZ, RZ, R16 ;  /* 0x000000ffff058224 */ /* 0x000fca00078e0010 */
[----:B------:R-:W-:Y:S05]  /*0680*/  @!P1 BRA `(.L_x_7) ;  /* 0x0000000c009c9947 */ /* 0x000fea0003800000 */
[----:B------:R-:W-:Y:S01]  /*0690*/  IMAD.MOV.U32 R11, RZ, RZ, R14 ;  /* 0x000000ffff0b7224 */ /* 0x000fe200078e000e */
[----:B------:R-:W-:Y:S01]  /*06a0*/  MOV R15, R17 ;  /* 0x00000011000f7202 */ /* 0x000fe20000000f00 */
[----:B------:R-:W-:-:S03]  /*06b0*/  VIADD R10, R10, 0x18 ;  /* 0x000000180a0a7836 */ /* 0x000fc60000000000 */
[----:B------:R-:W-:-:S13]  /*06c0*/  ISETP.GE.AND P0, PT, R11, RZ, PT ;  /* 0x000000ff0b00720c */ /* 0x000fda0003f06270 */
[----:B------:R-:W-:Y:S05]  /*06d0*/  @P0 BRA `(.L_x_8) ;  /* 0x0000000800fc0947 */ /* 0x000fea0003800000 */
[----:B------:R-:W-:Y:S01]  /*06e0*/  IMAD.MOV R14, RZ, RZ, -R11 ;  /* 0x000000ffff0e7224 */ /* 0x000fe200078e0a0b */
[----:B------:R-:W-:-:S04]  /*06f0*/  PLOP3.LUT P0, PT, PT, PT, PT, 0x80, 0x8 ;  /* 0x000000000008781c */ /* 0x000fc80003f0f070 */
[----:B------:R-:W-:-:S13]  /*0700*/  ISETP.GT.AND P1, PT, R14, 0xc, PT ;  /* 0x0000000c0e00780c */ /* 0x000fda0003f24270 */
[----:B------:R-:W-:Y:S05]  /*0710*/  @!P1 BRA `(.L_x_9) ;  /* 0x0000000400e09947 */ /* 0x000fea0003800000 */
[----:B------:R-:W1:Y:S01]  /*0720*/  LDC R18, c[0x0][0x398] ;  /* 0x0000e600ff127b82 */ /* 0x000e620000000800 */
[----:B------:R-:W-:-:S13]  /*0730*/  PLOP3.LUT P0, PT, PT, PT, PT, 0x8, 0x80 ;  /* 0x000000000080781c */ /* 0x000fda0003f0e170 */
.L_x_10:
[----:B------:R-:W-:Y:S01]  /*0740*/  LDS R14, [R10+-0x8] ;  /* 0xfffff8000a0e7984 */ /* 0x000fe20000000800 */
[----:B-1----:R-:W-:Y:S01]  /*0750*/  R2UR UR10, R18 ;  /* 0x00000000120a72ca */ /* 0x002fe200000e0000 */
[----:B------:R-:W-:Y:S02]  /*0760*/  VIADD R11, R11, 0x10 ;  /* 0x000000100b0b7836 */ /* 0x000fe40000000000 */
[----:B------:R-:W1:Y:S03]  /*0770*/  LDS R17, [R15+UR4] ;  /* 0x000000040f117984 */ /* 0x000e660008000800 */
[----:B------:R-:W-:-:S07]  /*0780*/  ISETP.GE.AND P2, PT, R11, -0xc, PT ;  /* 0xfffffff40b00780c */ /* 0x000fce0003f46270 */
[----:B0-2---:R-:W-:Y:S02]  /*0790*/  IMAD R16, R8, UR10, R15 ;  /* 0x0000000a08107c24 */ /* 0x005fe4000f8e020f */
[----:B-1----:R-:W-:-:S05]  /*07a0*/  IMAD.IADD R19, R14, 0x1, R17 ;  /* 0x000000010e137824 */ /* 0x002fca00078e0211 */
[----:B------:R-:W-:-:S13]  /*07b0*/  ISETP.GE.AND P1, PT, R19, R5, PT ;  /* 0x000000051300720c */ /* 0x000fda0003f26270 */
[----:B------:R-:W-:Y:S01]  /*07c0*/  @!P1 STS [R4], R19 ;  /* 0x0000001304009388 */ /* 0x000fe20000000800 */
[----:B------:R-:W-:-:S03]  /*07d0*/  @!P1 IMAD.MOV.U32 R5, RZ, RZ, R19 ;  /* 0x000000ffff059224 */ /* 0x000fc600078e0013 */
[----:B------:R0:W-:Y:S04]  /*07e0*/  LDS R17, [R16] ;  /* 0x0000000010117984 */ /* 0x0001e80000000800 */
[----:B------:R-:W1:Y:S01]  /*07f0*/  LDS R14, [R10+-0x4] ;  /* 0xfffffc000a0e7984 */ /* 0x000e620000000800 */
[--C-:B0-----:R-:W-:Y:S01]  /*0800*/  IMAD R16, R12, UR10, R15.reuse ;  /* 0x0000000a0c107c24 */ /* 0x101fe2000f8e020f */
[----:B-1----:R-:W-:Y:S01]  /*0810*/  IADD3 R20, PT, PT, R14, R17, RZ ;  /* 0x000000110e147210 */ /* 0x002fe20007ffe0ff */
[----:B------:R-:W-:-:S03]  /*0820*/  IMAD R17, R9, UR10, R15 ;  /* 0x0000000a09117c24 */ /* 0x000fc6000f8e020f */
[----:B------:R-:W-:-:S13]  /*0830*/  ISETP.GE.AND P1, PT, R20, R5, PT ;  /* 0x000000051400720c */ /* 0x000fda0003f26270 */
[----:B------:R-:W-:Y:S01]  /*0840*/  @!P1 STS [R4], R20 ;  /* 0x0000001404009388 */ /* 0x000fe20000000800 */
[----:B------:R-:W-:-:S03]  /*0850*/  @!P1 IMAD.MOV.U32 R5, RZ, RZ, R20 ;  /* 0x000000ffff059224 */ /* 0x000fc600078e0014 */
[----:B------:R-:W-:Y:S04]  /*0860*/  LDS R17, [R17] ;  /* 0x0000000011117984 */ /* 0x000fe80000000800 */
[----:B------:R-:W0:Y:S02]  /*0870*/  LDS R14, [R10] ;  /* 0x000000000a0e7984 */ /* 0x000e240000000800 */
[----:B0-----:R-:W-:-:S05]  /*0880*/  IMAD.IADD R21, R14, 0x1, R17 ;  /* 0x000000010e157824 */ /* 0x001fca00078e0211 */
[----:B------:R-:W-:-:S13]  /*0890*/  ISETP.GE.AND P1, PT, R21, R5, PT ;  /* 0x000000051500720c */ /* 0x000fda0003f26270 */
[----:B------:R-:W-:Y:S01]  /*08a0*/  @!P1 STS [R4], R21 ;  /* 0x0000001504009388 */ /* 0x000fe20000000800 */
[----:B------:R-:W-:-:S03]  /*08b0*/  @!P1 IMAD.MOV.U32 R5, RZ, RZ, R21 ;  /* 0x000000ffff059224 */ /* 0x000fc600078e0015 */
[----:B------:R-:W-:Y:S04]  /*08c0*/  LDS R19, [R16] ;  /* 0x0000000010137984 */ /* 0x000fe80000000800 */
[----:B------:R-:W0:Y:S02]  /*08d0*/  LDS R14, [R10+0x4] ;  /* 0x000004000a0e7984 */ /* 0x000e240000000800 */
[----:B0-----:R-:W-:Y:S01]  /*08e0*/  IADD3 R19, PT, PT, R14, R19, RZ ;  /* 0x000000130e137210 */ /* 0x001fe20007ffe0ff */
[----:B------:R-:W-:-:S03]  /*08f0*/  IMAD.U32 R14, RZ, RZ, UR10 ;  /* 0x0000000aff0e7e24 */ /* 0x000fc6000f8e00ff */
[----:B------:R-:W-:Y:S01]  /*0900*/  ISETP.GE.AND P1, PT, R19, R5, PT ;  /* 0x000000051300720c */ /* 0x000fe20003f26270 */
[----:B------:R-:W-:-:S12]  /*0910*/  IMAD R15, R14, 0x10, R15 ;  /* 0x000000100e0f7824 */ /* 0x000fd800078e020f */
[----:B------:R0:W-:Y:S01]  /*0920*/  @!P1 STS [R4], R19 ;  /* 0x0000001304009388 */ /* 0x0001e20000000800 */
[----:B------:R-:W-:-:S03]  /*0930*/  @!P1 IMAD.MOV.U32 R5, RZ, RZ, R19 ;  /* 0x000000ffff059224 */ /* 0x000fc600078e0013 */
[----:B------:R-:W-:Y:S04]  /*0940*/  LDS R17, [R10+0x8] ;  /* 0x000008000a117984 */ /* 0x000fe80000000800 */
[----:B------:R-:W1:Y:S01]  /*0950*/  LDS R20, [R15+UR4] ;  /* 0x000000040f147984 */ /* 0x000e620008000800 */
[--C-:B0-----:R-:W-:Y:S01]  /*0960*/  IMAD R19, R9, UR10, R15.reuse ;  /* 0x0000000a09137c24 */ /* 0x101fe2000f8e020f */
[----:B-1----:R-:W-:Y:S01]  /*0970*/  IADD3 R20, PT, PT, R17, R20, RZ ;  /* 0x0000001411147210 */ /* 0x002fe20007ffe0ff */
[----:B------:R-:W-:-:S03]  /*0980*/  IMAD R17, R8, UR10, R15 ;  /* 0x0000000a08117c24 */ /* 0x000fc6000f8e020f */
[----:B------:R-:W-:-:S13]  /*0990*/  ISETP.GE.AND P1, PT, R20, R5, PT ;  /* 0x000000051400720c */ /* 0x000fda0003f26270 */
[----:B------:R-:W-:Y:S01]  /*09a0*/  @!P1 STS [R4], R20 ;  /* 0x0000001404009388 */ /* 0x000fe20000000800 */
[----:B------:R-:W-:-:S03]  /*09b0*/  @!P1 IMAD.MOV.U32 R5, RZ, RZ, R20 ;  /* 0x000000ffff059224 */ /* 0x000fc600078e0014 */
[----:B------:R-:W-:Y:S04]  /*09c0*/  LDS R17, [R17] ;  /* 0x0000000011117984 */ /* 0x000fe80000000800 */
[----:B------:R-:W0:Y:S02]  /*09d0*/  LDS R16, [R10+0xc] ;  /* 0x00000c000a107984 */ /* 0x000e240000000800 */
[----:B0-----:R-:W-:Y:S02]  /*09e0*/  IMAD.IADD R21, R16, 0x1, R17 ;  /* 0x0000000110157824 */ /* 0x001fe400078e0211 */
[--C-:B------:R-:W-:Y:S02]  /*09f0*/  IMAD R17, R12, UR10, R15.reuse ;  /* 0x0000000a0c117c24 */ /* 0x100fe4000f8e020f */
[----:B------:R-:W-:Y:S01]  /*0a00*/  IMAD R15, R14, 0x10, R15 ;  /* 0x000000100e0f7824 */ /* 0x000fe200078e020f */
[----:B------:R-:W-:-:S13]  /*0a10*/  ISETP.GE.AND P1, PT, R21, R5, PT ;  /* 0x000000051500720c */ /* 0x000fda0003f26270 */
[----:B------:R-:W-:Y:S01]  /*0a20*/  @!P1 STS [R4], R21 ;  /* 0x0000001504009388 */ /* 0x000fe20000000800 */
[----:B------:R-:W-:-:S03]  /*0a30*/  @!P1 IMAD.MOV.U32 R5, RZ, RZ, R21 ;  /* 0x000000ffff059224 */ /* 0x000fc600078e0015 */
[----:B------:R-:W-:Y:S04]  /*0a40*/  LDS R19, [R19] ;  /* 0x0000000013137984 */ /* 0x000fe80000000800 */
[----:B------:R-:W0:Y:S02]  /*0a50*/  LDS R16, [R10+0x10] ;  /* 0x000010000a107984 */ /* 0x000e240000000800 */
[----:B0-----:R-:W-:-:S04]  /*0a60*/  IADD3 R20, PT, PT, R16, R19, RZ ;  /* 0x0000001310147210 */ /* 0x001fc80007ffe0ff */
[----:B------:R-:W-:-:S13]  /*0a70*/  ISETP.GE.AND P1, PT, R20, R5, PT ;  /* 0x000000051400720c */ /* 0x000fda0003f26270 */
[----:B------:R-:W-:Y:S01]  /*0a80*/  @!P1 STS [R4], R20 ;  /* 0x0000001404009388 */ /* 0x000fe20000000800 */
[----:B------:R-:W-:-:S03]  /*0a90*/  @!P1 IMAD.MOV.U32 R5, RZ, RZ, R20 ;  /* 0x000000ffff059224 */ /* 0x000fc600078e0014 */
[----:B------:R-:W-:Y:S04]  /*0aa0*/  LDS R17, [R17] ;  /* 0x0000000011117984 */ /* 0x000fe80000000800 */
[----:B------:R-:W0:Y:S02]  /*0ab0*/  LDS R16, [R10+0x14] ;  /* 0x000014000a107984 */ /* 0x000e240000000800 */
[----:B0-----:R-:W-:Y:S02]  /*0ac0*/  IMAD.IADD R21, R16, 0x1, R17 ;  /* 0x0000000110157824 */ /* 0x001fe400078e0211 */
[----:B------:R-:W-:-:S03]  /*0ad0*/  IMAD R17, R8, UR10, R15 ;  /* 0x0000000a08117c24 */ /* 0x000fc6000f8e020f */
[----:B------:R-:W-:-:S13]  /*0ae0*/  ISETP.GE.AND P1, PT, R21, R5, PT ;  /* 0x000000051500720c */ /* 0x000fda0003f26270 */
[----:B------:R-:W-:Y:S01]  /*0af0*/  @!P1 STS [R4], R21 ;  /* 0x0000001504009388 */ /* 0x000fe20000000800 */
[----:B------:R-:W-:-:S03]  /*0b00*/  @!P1 MOV R5, R21 ;  /* 0x0000001500059202 */ /* 0x000fc60000000f00 */
[----:B------:R-:W-:Y:S04]  /*0b10*/  LDS R16, [R10+0x18] ;  /* 0x000018000a107984 */ /* 0x000fe80000000800 */
[----:B------:R-:W0:Y:S02]  /*0b20*/  LDS R19, [R15+UR4] ;  /* 0x000000040f137984 */ /* 0x000e240008000800 */
[----:B0-----:R-:W-:Y:S02]  /*0b30*/  IMAD.IADD R20, R16, 0x1, R19 ;  /* 0x0000000110147824 */ /* 0x001fe400078e0213 */
[----:B------:R-:W-:-:S03]  /*0b40*/  IMAD R19, R9, UR10, R15 ;  /* 0x0000000a09137c24 */ /* 0x000fc6000f8e020f */
[----:B------:R-:W-:-:S13]  /*0b50*/  ISETP.GE.AND P1, PT, R20, R5, PT ;  /* 0x000000051400720c */ /* 0x000fda0003f26270 */
[----:B------:R-:W-:Y:S01]  /*0b60*/  @!P1 STS [R4], R20 ;  /* 0x0000001404009388 */ /* 0x000fe20000000800 */
[----:B------:R-:W-:-:S03]  /*0b70*/  @!P1 IMAD.MOV.U32 R5, RZ, RZ, R20 ;  /* 0x000000ffff059224 */ /* 0x000fc600078e0014 */
[----:B------:R-:W-:Y:S04]  /*0b80*/  LDS R17, [R17] ;  /* 0x0000000011117984 */ /* 0x000fe80000000800 */
[----:B------:R-:W0:Y:S02]  /*0b90*/  LDS R16, [R10+0x1c] ;  /* 0x00001c000a107984 */ /* 0x000e240000000800 */
[----:B0-----:R-:W-:Y:S02]  /*0ba0*/  IMAD.IADD R21, R16, 0x1, R17 ;  /* 0x0000000110157824 */ /* 0x001fe400078e0211 */
[----:B------:R-:W-:Y:S01]  /*0bb0*/  IMAD R17, R12, UR10, R15 ;  /* 0x0000000a0c117c24 */ /* 0x000fe2000f8e020f */
[----:B------:R-:W-:Y:S02]  /*0bc0*/  LEA R15, R14, R15, 0x4 ;  /* 0x0000000f0e0f7211 */ /* 0x000fe400078e20ff */
[----:B------:R-:W-:-:S13]  /*0bd0*/  ISETP.GE.AND P1, PT, R21, R5, PT ;  /* 0x000000051500720c */ /* 0x000fda0003f26270 */
[----:B------:R-:W-:Y:S01]  /*0be0*/  @!P1 STS [R4], R21 ;  /* 0x0000001504009388 */ /* 0x000fe20000000800 */
[----:B------:R-:W-:-:S03]  /*0bf0*/  @!P1 MOV R5, R21 ;  /* 0x0000001500059202 */ /* 0x000fc60000000f00 */
[----:B------:R-:W-:Y:S04]  /*0c00*/  LDS R19, [R19] ;  /* 0x0000000013137984 */ /* 0x000fe80000000800 */
[----:B------:R-:W0:Y:S02]  /*0c10*/  LDS R16, [R10+0x20] ;  /* 0x000020000a107984 */ /* 0x000e240000000800 */
[----:B0-----:R-:W-:-:S05]  /*0c20*/  IMAD.IADD R20, R16, 0x1, R19 ;  /* 0x0000000110147824 */ /* 0x001fca00078e0213 */
        /* <DEDUP_REMOVED lines=9> */
[----:B------:R-:W-:-:S03]  /*0cc0*/  @!P1 IMAD.MOV.U32 R5, RZ, RZ, R21 ;  /* 0x000000ffff059224 */ /* 0x000fc600078e0015 */
        /* <DEDUP_REMOVED lines=9> */
[----:B0-----:R-:W-:Y:S01]  /*0d60*/  IADD3 R21, PT, PT, R16, R17, RZ ;  /* 0x0000001110157210 */ /* 0x001fe20007ffe0ff */
[--C-:B------:R-:W-:Y:S02]  /*0d70*/  IMAD R17, R12, UR10, R15.reuse ;  /* 0x0000000a0c117c24 */ /* 0x100fe4000f8e020f */
[----:B------:R-:W-:Y:S01]  /*0d80*/  IMAD R15, R14, 0x10, R15 ;  /* 0x000000100e0f7824 */ /* 0x000fe200078e020f */
[----:B------:R-:W-:-:S13]  /*0d90*/  ISETP.GE.AND P1, PT, R21, R5, PT ;  /* 0x000000051500720c */ /* 0x000fda0003f26270 */
[----:B------:R-:W-:Y:S01]  /*0da0*/  @!P1 STS [R4], R21 ;  /* 0x0000001504009388 */ /* 0x000fe20000000800 */
[----:B------:R-:W-:-:S03]  /*0db0*/  @!P1 IMAD.MOV.U32 R5, RZ, RZ, R21 ;  /* 0x000000ffff059224 */ /* 0x000fc600078e0015 */
[----:B------:R-:W-:Y:S04]  /*0dc0*/  LDS R19, [R19] ;  /* 0x0000000013137984 */ /* 0x000fe80000000800 */
[----:B------:R-:W0:Y:S02]  /*0dd0*/  LDS R16, [R10+0x30] ;  /* 0x000030000a107984 */ /* 0x000e240000000800 */
[----:B0-----:R-:W-:-:S05]  /*0de0*/  IMAD.IADD R20, R16, 0x1, R19 ;  /* 0x0000000110147824 */ /* 0x001fca00078e0213 */
[----:B------:R-:W-:-:S13]  /*0df0*/  ISETP.GE.AND P1, PT, R20, R5, PT ;  /* 0x000000051400720c */ /* 0x000fda0003f26270 */
[----:B------:R-:W-:Y:S01]  /*0e00*/  @!P1 STS [R4], R20 ;  /* 0x0000001404009388 */ /* 0x000fe20000000800 */
[----:B------:R-:W-:-:S03]  /*0e10*/  @!P1 IMAD.MOV.U32 R5, RZ, RZ, R20 ;  /* 0x000000ffff059224 */ /* 0x000fc600078e0014 */
[----:B------:R-:W-:Y:S04]  /*0e20*/  LDS R17, [R17] ;  /* 0x0000000011117984 */ /* 0x000fe80000000800 */
[----:B------:R0:W1:Y:S02]  /*0e30*/  LDS R16, [R10+0x34] ;  /* 0x000034000a107984 */ /* 0x0000640000000800 */
[----:B0-----:R-:W-:Y:S02]  /*0e40*/  IADD3 R10, PT, PT, R10, 0x40, RZ ;  /* 0x000000400a0a7810 */ /* 0x001fe40007ffe0ff */
[----:B-1----:R-:W-:-:S04]  /*0e50*/  IADD3 R16, PT, PT, R16, R17, RZ ;  /* 0x0000001110107210 */ /* 0x002fc80007ffe0ff */
[----:B------:R-:W-:-:S13]  /*0e60*/  ISETP.GE.AND P1, PT, R16, R5, PT ;  /* 0x000000051000720c */ /* 0x000fda0003f26270 */
[----:B------:R2:W-:Y:S01]  /*0e70*/  @!P1 STS [R4], R16 ;  /* 0x0000001004009388 */ /* 0x0005e20000000800 */
[----:B------:R-:W-:Y:S01]  /*0e80*/  @!P1 IMAD.MOV.U32 R5, RZ, RZ, R16 ;  /* 0x000000ffff059224 */ /* 0x000fe200078e0010 */
[----:B------:R-:W-:Y:S06]  /*0e90*/  @!P2 BRA `(.L_x_10) ;  /* 0xfffffff80028a947 */ /* 0x000fec000383ffff */
.L_x_9:
[----:B------:R-:W-:-:S05]  /*0ea0*/  IMAD.MOV R14, RZ, RZ, -R11 ;  /* 0x000000ffff0e7224 */ /* 0x000fca00078e0a0b */
[----:B------:R-:W-:-:S13]  /*0eb0*/  ISETP.GT.AND P1, PT, R14, 0x4, PT ;  /* 0x000000040e00780c */ /* 0x000fda0003f24270 */
[----:B------:R-:W-:Y:S05]  /*0ec0*/  @!P1 BRA `(.L_x_11) ;  /* 0x0000000000f89947 */ /* 0x000fea0003800000 */
[----:B------:R-:W-:Y:S01]  /*0ed0*/  LDS R14, [R10+-0x8] ;  /* 0xfffff8000a0e7984 */ /* 0x000fe20000000800 */
[----:B0-2---:R-:W-:Y:S02]  /*0ee0*/  IMAD R16, R8, UR10, R15 ;  /* 0x0000000a08107c24 */ /* 0x005fe4000f8e020f */
[----:B------:R-:W-:Y:S01]  /*0ef0*/  VIADD R11, R11, 0x4 ;  /* 0x000000040b0b7836 */ /* 0x000fe20000000000 */
[----:B------:R-:W0:Y:S03]  /*0f00*/  LDS R17, [R15+UR4] ;  /* 0x000000040f117984 */ /* 0x000e260008000800 */
[----:B------:R-:W-:Y:S02]  /*0f10*/  VIADD R11, R11, 0x4 ;  /* 0x000000040b0b7836 */ /* 0x000fe40000000000 */
[----:B0-----:R-:W-:-:S05]  /*0f20*/  IMAD.IADD R18, R14, 0x1, R17 ;  /* 0x000000010e127824 */ /* 0x001fca00078e0211 */
        /* <DEDUP_REMOVED lines=23> */
[----:B------:R-:W-:Y:S01]  /*10a0*/  @!P0 STS [R4], R19 ;  /* 0x0000001304008388 */ /* 0x000fe20000000800 */
[----:B------:R-:W-:-:S03]  /*10b0*/  @!P0 IMAD.MOV.U32 R5, RZ, RZ, R19 ;  /* 0x000000ffff058224 */ /* 0x000fc600078e0013 */
[----:B------:R-:W-:Y:S04]  /*10c0*/  LDS R17, [R10+0x8] ;  /* 0x000008000a117984 */ /* 0x000fe80000000800 */
[----:B------:R-:W0:Y:S02]  /*10d0*/  LDS R18, [R15+UR4] ;  /* 0x000000040f127984 */ /* 0x000e240008000800 */
[----:B0-----:R-:W-:Y:S01]  /*10e0*/  IADD3 R20, PT, PT, R17, R18, RZ ;  /* 0x0000001211147210 */ /* 0x001fe20007ffe0ff */
[--C-:B------:R-:W-:Y:S02]  /*10f0*/  IMAD R17, R8, UR10, R15.reuse ;  /* 0x0000000a08117c24 */ /* 0x100fe4000f8e020f */
[----:B------:R-:W-:Y:S01]  /*1100*/  IMAD R18, R9, UR10, R15 ;  /* 0x0000000a09127c24 */ /* 0x000fe2000f8e020f */
        /* <DEDUP_REMOVED lines=16> */
[----:B------:R-:W-:Y:S01]  /*1210*/  @!P0 IMAD.MOV.U32 R5, RZ, RZ, R19 ;  /* 0x000000ffff058224 */ /* 0x000fe200078e0013 */
[----:B------:R-:W-:Y:S02]  /*1220*/  PLOP3.LUT P0, PT, PT, PT, PT, 0x8, 0x80 ;  /* 0x000000000080781c */ /* 0x000fe40003f0e170 */
[----:B------:R-:W-:Y:S04]  /*1230*/  LDS R17, [R17] ;  /* 0x0000000011117984 */ /* 0x000fe80000000800 */
[----:B------:R-:W0:Y:S02]  /*1240*/  LDS R16, [R10+0x14] ;  /* 0x000014000a107984 */ /* 0x000e240000000800 */
[----:B0-----:R-:W-:Y:S01]  /*1250*/  IADD3 R20, PT, PT, R16, R17, RZ ;  /* 0x0000001110147210 */ /* 0x001fe20007ffe0ff */
[----:B------:R-:W-:-:S03]  /*1260*/  VIADD R16, R10, 0x10 ;  /* 0x000000100a107836 */ /* 0x000fc60000000000 */
[----:B------:R-:W-:Y:S02]  /*1270*/  ISETP.GE.AND P1, PT, R20, R5, PT ;  /* 0x000000051400720c */ /* 0x000fe40003f26270 */
[----:B------:R-:W-:-:S11]  /*1280*/  IADD3 R10, PT, PT, R16, 0x10, RZ ;  /* 0x00000010100a7810 */ /* 0x000fd60007ffe0ff */
[----:B------:R1:W-:Y:S01]  /*1290*/  @!P1 STS [R4], R20 ;  /* 0x0000001404009388 */ /* 0x0003e20000000800 */
[----:B------:R-:W-:-:S07]  /*12a0*/  @!P1 IMAD.MOV.U32 R5, RZ, RZ, R20 ;  /* 0x000000ffff059224 */ /* 0x000fce00078e0014 */
.L_x_11:
[----:B------:R-:W-:-:S13]  /*12b0*/  ISETP.EQ.AND P1, PT, R11, RZ, PT ;  /* 0x000000ff0b00720c */ /* 0x000fda0003f22270 */
[----:B------:R-:W-:Y:S05]  /*12c0*/  @!P0 BRA P1, `(.L_x_7) ;  /* 0x00000000008c8947 */ /* 0x000fea0000800000 */
.L_x_8:
[----:B------:R-:W3:Y:S02]  /*12d0*/  LDC R21, c[0x0][0x398] ;  /* 0x0000e600ff157b82 */ /* 0x000ee40000000800 */
.L_x_12:
[----:B----4-:R-:W-:Y:S01]  /*12e0*/  LDS R14, [R10+-0x8] ;  /* 0xfffff8000a0e7984 */ /* 0x010fe20000000800 */
[----:B---3--:R-:W-:Y:S01]  /*12f0*/  R2UR UR10, R21 ;  /* 0x00000000150a72ca */ /* 0x008fe200000e0000 */
[----:B------:R-:W-:Y:S02]  /*1300*/  VIADD R11, R11, 0x4 ;  /* 0x000000040b0b7836 */ /* 0x000fe40000000000 */
[----:B------:R-:W3:Y:S03]  /*1310*/  LDS R17, [R15+UR4] ;  /* 0x000000040f117984 */ /* 0x000ee60008000800 */
[----:B------:R-:W-:-:S07]  /*1320*/  ISETP.NE.AND P1, PT, R11, RZ, PT ;  /* 0x000000ff0b00720c */ /* 0x000fce0003f25270 */
[--C-:B0-2---:R-:W-:Y:S02]  /*1330*/  IMAD R16, R8, UR10, R15.reuse ;  /* 0x0000000a08107c24 */ /* 0x105fe4000f8e020f */
[----:B------:R-:W-:Y:S02]  /*1340*/  IMAD R18, R9, UR10, R15 ;  /* 0x0000000a09127c24 */ /* 0x000fe4000f8e020f */
[----:B---3--:R-:W-:-:S05]  /*1350*/  IMAD.IADD R19, R14, 0x1, R17 ;  /* 0x000000010e137824 */ /* 0x008fca00078e0211 */
[----:B------:R-:W-:-:S13]  /*1360*/  ISETP.GE.AND P0, PT, R19, R5, PT ;  /* 0x000000051300720c */ /* 0x000fda0003f06270 */
[----:B------:R-:W-:Y:S01]  /*1370*/  @!P0 STS [R4], R19 ;  /* 0x0000001304008388 */ /* 0x000fe20000000800 */
[----:B------:R-:W-:-:S03]  /*1380*/  @!P0 IMAD.MOV.U32 R5, RZ, RZ, R19 ;  /* 0x000000ffff058224 */ /* 0x000fc600078e0013 */
[----:B------:R0:W-:Y:S04]  /*1390*/  LDS R17, [R16] ;  /* 0x0000000010117984 */ /* 0x0001e80000000800 */
[----:B------:R-:W1:Y:S01]  /*13a0*/  LDS R14, [R10+-0x4] ;  /* 0xfffffc000a0e7984 */ /* 0x000e620000000800 */
[----:B0-----:R-:W-:Y:S01]  /*13b0*/  IMAD R16, R12, UR10, R15 ;  /* 0x0000000a0c107c24 */ /* 0x001fe2000f8e020f */
[----:B-1----:R-:W-:-:S04]  /*13c0*/  IADD3 R20, PT, PT, R14, R17, RZ ;  /* 0x000000110e147210 */ /* 0x002fc80007ffe0ff */
[----:B------:R-:W-:-:S13]  /*13d0*/  ISETP.GE.AND P0, PT, R20, R5, PT ;  /* 0x000000051400720c */ /* 0x000fda0003f06270 */
[----:B------:R-:W-:Y:S01]  /*13e0*/  @!P0 STS [R4], R20 ;  /* 0x0000001404008388 */ /* 0x000fe20000000800 */
[----:B------:R-:W-:-:S03]  /*13f0*/  @!P0 IMAD.MOV.U32 R5, RZ, RZ, R20 ;  /* 0x000000ffff058224 */ /* 0x000fc600078e0014 */
[----:B------:R0:W-:Y:S04]  /*1400*/  LDS R17, [R18] ;  /* 0x0000000012117984 */ /* 0x0001e80000000800 */
[----:B------:R-:W1:Y:S01]  /*1410*/  LDS R14, [R10] ;  /* 0x000000000a0e7984 */ /* 0x000e620000000800 */
[----:B0-----:R-:W-:-:S05]  /*1420*/  MOV R18, UR10 ;  /* 0x0000000a00127c02 */ /* 0x001fca0008000f00 */
[----:B------:R-:W-:Y:S02]  /*1430*/  IMAD R15, R18, 0x10, R15 ;  /* 0x00000010120f7824 */ /* 0x000fe400078e020f */
[----:B-1----:R-:W-:-:S05]  /*1440*/  IMAD.IADD R19, R14, 0x1, R17 ;  /* 0x000000010e137824 */ /* 0x002fca00078e0211 */
[----:B------:R-:W-:-:S13]  /*1450*/  ISETP.GE.AND P0, PT, R19, R5, PT ;  /* 0x000000051300720c */ /* 0x000fda0003f06270 */
[----:B------:R-:W-:Y:S01]  /*1460*/  @!P0 STS [R4], R19 ;  /* 0x0000001304008388 */ /* 0x000fe20000000800 */
[----:B------:R-:W-:-:S03]  /*1470*/  @!P0 MOV R5, R19 ;  /* 0x0000001300058202 */ /* 0x000fc60000000f00 */
[----:B------:R-:W-:Y:S04]  /*1480*/  LDS R17, [R16] ;  /* 0x0000000010117984 */ /* 0x000fe80000000800 */
[----:B------:R0:W1:Y:S02]  /*1490*/  LDS R14, [R10+0x4] ;  /* 0x000004000a0e7984 */ /* 0x0000640000000800 */
[----:B0-----:R-:W-:Y:S01]  /*14a0*/  IADD3 R10, PT, PT, R10, 0x10, RZ ;  /* 0x000000100a0a7810 */ /* 0x001fe20007ffe0ff */
[----:B-1----:R-:W-:-:S05]  /*14b0*/  IMAD.IADD R14, R14, 0x1, R17 ;  /* 0x000000010e0e7824 */ /* 0x002fca00078e0211 */
[----:B------:R-:W-:-:S13]  /*14c0*/  ISETP.GE.AND P0, PT, R14, R5, PT ;  /* 0x000000050e00720c */ /* 0x000fda0003f06270 */
[----:B------:R4:W-:Y:S01]  /*14d0*/  @!P0 STS [R4], R14 ;  /* 0x0000000e04008388 */ /* 0x0009e20000000800 */
[----:B------:R-:W-:Y:S01]  /*14e0*/  @!P0 IMAD.MOV.U32 R5, RZ, RZ, R14 ;  /* 0x000000ffff058224 */ /* 0x000fe200078e000e */
[----:B------:R-:W-:Y:S06]  /*14f0*/  @P1 BRA `(.L_x_12) ;  /* 0xfffffffc00781947 */ /* 0x000fec000383ffff */
.L_x_7:
[----:B------:R-:W-:-:S13]  /*1500*/  ISETP.NE.AND P0, PT, R6, RZ, PT ;  /* 0x000000ff0600720c */ /* 0x000fda0003f05270 */
[----:B------:R-:W-:Y:S05]  /*1510*/  @!P0 BRA `(.L_x_6) ;  /* 0x0000001800488947 */ /* 0x000fea0003800000 */
[----:B------:R-:W3:Y:S01]  /*1520*/  LDC R11, c[0x0][0x398] ;  /* 0x0000e600ff0b7b82 */ /* 0x000ee20000000800 */
[----:B------:R-:W-:Y:S02]  /*1530*/  IMAD R0, R13, UR10, R0 ;  /* 0x0000000a0d007c24 */ /* 0x000fe4000f8e0200 */
[----:B------:R-:W-:Y:S02]  /*1540*/  IMAD.IADD R7, R7, 0x1, R13 ;  /* 0x0000000107077824 */ /* 0x000fe400078e020d */
[----:B------:R-:W-:Y:S01]  /*1550*/  IMAD.MOV R6, RZ, RZ, -R6 ;  /* 0x000000ffff067224 */ /* 0x000fe200078e0a06 */
[----:B------:R-:W-:Y:S02]  /*1560*/  LEA R0, R0, UR4, 0x2 ;  /* 0x0000000400007c11 */ /* 0x000fe4000f8e10ff */
[----:B------:R-:W-:Y:S02]  /*1570*/  LEA R7, R7, UR5, 0x2 ;  /* 0x0000000507077c11 */ /* 0x000fe4000f8e10ff */
[----:B------:R-:W-:-:S07]  /*1580*/  IADD3 R0, PT, PT, R0, UR5, RZ ;  /* 0x0000000500007c10 */ /* 0x000fce000fffe0ff */
.L_x_13:
[----:B0-----:R5:W-:Y:S01]  /*1590*/  LDS R8, [R7] ;  /* 0x0000000007087984 */ /* 0x001be20000000800 */
[----:B------:R-:W-:-:S03]  /*15a0*/  VIADD R6, R6, 0x1 ;  /* 0x0000000106067836 */ /* 0x000fc60000000000 */
[----:B------:R3:W0:Y:S02]  /*15b0*/  LDS R9, [R0] ;  /* 0x0000000000097984 */ /* 0x0006240000000800 */
[----:B------:R-:W-:Y:S01]  /*15c0*/  ISETP.NE.AND P1, PT, R6, RZ, PT ;  /* 0x000000ff0600720c */ /* 0x000fe20003f25270 */
[----:B-----5:R-:W-:Y:S02]  /*15d0*/  VIADD R7, R7, 0x4 ;  /* 0x0000000407077836 */ /* 0x020fe40000000000 */
[----:B---3--:R-:W-:Y:S02]  /*15e0*/  IMAD R0, R11, 0x4, R0 ;  /* 0x000000040b007824 */ /* 0x008fe400078e0200 */
[----:B0-----:R-:W-:-:S05]  /*15f0*/  IMAD.IADD R8, R8, 0x1, R9 ;  /* 0x0000000108087824 */ /* 0x001fca00078e0209 */
[----:B-1----:R-:W-:-:S13]  /*1600*/  ISETP.GE.AND P0, PT, R8, R5, PT ;  /* 0x000000050800720c */ /* 0x002fda0003f06270 */
[----:B------:R0:W-:Y:S01]  /*1610*/  @!P0 STS [R4], R8 ;  /* 0x0000000804008388 */ /* 0x0001e20000000800 */
[----:B------:R-:W-:Y:S01]  /*1620*/  @!P0 MOV R5, R8 ;  /* 0x0000000800058202 */ /* 0x000fe20000000f00 */
[----:B------:R-:W-:Y:S06]  /*1630*/  @P1 BRA `(.L_x_13) ;  /* 0xfffffffc00d41947 */ /* 0x000fec000383ffff */
[----:B------:R-:W-:Y:S05]  /*1640*/  BRA `(.L_x_6) ;  /* 0x0000001400fc7947 */ /* 0x000fea0003800000 */
.L_x_5:
[----:B0-----:R0:W1:Y:S01]  /*1650*/  LDS R5, [R4] ;  /* 0x0000000004057984 */ /* 0x0010620000000800 */
[----:B------:R-:W-:Y:S02]  /*1660*/  ISETP.GE.AND P0, PT, R9, R8, PT ;  /* 0x000000080900720c */ /* 0x000fe40003f06270 */
[----:B------:R-:W-:-:S04]  /*1670*/  MOV R10, UR10 ;  /* 0x0000000a000a7c02 */ /* 0x000fc80008000f00 */
[----:B------:R-:W-:-:S13]  /*1680*/  ISETP.LT.OR P0, PT, R10, 0x1, P0 ;  /* 0x000000010a00780c */ /* 0x000fda0000701670 */
[----:B0-----:R-:W-:Y:S05]  /*1690*/  @P0 BRA `(.L_x_6) ;  /* 0x0000001400e80947 */ /* 0x001fea0003800000 */
[----:B------:R-:W-:Y:S01]  /*16a0*/  IMAD.U32 R10, RZ, RZ, UR10 ;  /* 0x0000000aff0a7e24 */ /* 0x000fe2000f8e00ff */
[----:B------:R-:W-:-:S03]  /*16b0*/  LOP3.LUT R9, RZ, R9, RZ, 0x33, !PT ;  /* 0x00000009ff097212 */ /* 0x000fc600078e33ff */
[----:B------:R-:W-:-:S05]  /*16c0*/  VIADD R10, R10, 0xffffffff ;  /* 0xffffffff0a0a7836 */ /* 0x000fca0000000000 */
[----:B------:R-:W-:Y:S01]  /*16d0*/  VIADDMNMX.U32 R9, R9, R8, R10, PT ;  /* 0x0000000809097246 */ /* 0x000fe2000380000a */
[----:B------:R-:W-:-:S03]  /*16e0*/  IMAD.MOV.U32 R10, RZ, RZ, RZ ;  /* 0x000000ffff0a7224 */ /* 0x000fc600078e00ff */
[C---:B------:R-:W-:Y:S02]  /*16f0*/  ISETP.GE.U32.AND P0, PT, R9.reuse, 0x3, PT ;  /* 0x000000030900780c */ /* 0x040fe40003f06070 */
[----:B------:R-:W-:-:S04]  /*1700*/  IADD3 R12, PT, PT, R9, 0x1, RZ ;  /* 0x00000001090c7810 */ /* 0x000fc80007ffe0ff */
[----:B------:R-:W-:-:S07]  /*1710*/  LOP3.LUT R8, R12, 0x3, RZ, 0xc0, !PT ;  /* 0x000000030c087812 */ /* 0x000fce00078ec0ff */
[----:B------:R-:W-:Y:S05]  /*1720*/  @!P0 BRA `(.L_x_14) ;  /* 0x0000001000388947 */ /* 0x000fea0003800000 */
[----:B------:R-:W-:Y:S02]  /*1730*/  IMAD.U32 R9, RZ, RZ, UR10 ;  /* 0x0000000aff097e24 */ /* 0x000fe4000f8e00ff */
[----:B------:R-:W-:Y:S02]  /*1740*/  IMAD.U32 R10, RZ, RZ, UR5 ;  /* 0x00000005ff0a7e24 */ /* 0x000fe4000f8e00ff */
[----:B------:R-:W-:Y:S01]  /*1750*/  IMAD.U32 R19, RZ, RZ, UR10 ;  /* 0x0000000aff137e24 */ /* 0x000fe2000f8e00ff */
[----:B------:R-:W-:-:S05]  /*1760*/  SHF.L.U32 R9, R9, 0x2, RZ ;  /* 0x0000000209097819 */ /* 0x000fca00000006ff */
[----:B------:R-:W-:Y:S01]  /*1770*/  IMAD R11, R6, 0x4, R9 ;  /* 0x00000004060b7824 */ /* 0x000fe200078e0209 */
[----:B------:R-:W-:-:S03]  /*1780*/  LEA R6, R0, UR5, 0x2 ;  /* 0x0000000500067c11 */ /* 0x000fc6000f8e10ff */
[----:B------:R-:W-:Y:S02]  /*1790*/  IMAD R11, R11, UR10, R10 ;  /* 0x0000000a0b0b7c24 */ /* 0x000fe4000f8e020a */
[----:B------:R-:W-:Y:S01]  /*17a0*/  LDS R13, [R6] ;  /* 0x00000000060d7984 */ /* 0x000fe20000000800 */
[----:B------:R-:W-:Y:S02]  /*17b0*/  IMAD.IADD R14, R6, 0x1, R9 ;  /* 0x00000001060e7824 */ /* 0x000fe400078e0209 */
[----:B------:R-:W-:Y:S01]  /*17c0*/  IMAD R16, R19, 0x8, R6 ;  /* 0x0000000813107824 */ /* 0x000fe200078e0206 */
[----:B------:R-:W0:Y:S02]  /*17d0*/  LDS R10, [R11] ;  /* 0x000000000b0a7984 */ /* 0x000e240000000800 */
[----:B0-----:R-:W-:-:S04]  /*17e0*/  IADD3 R10, PT, PT, R10, R13, RZ ;  /* 0x0000000d0a0a7210 */ /* 0x001fc80007ffe0ff */
[----:B-1----:R-:W-:-:S13]  /*17f0*/  ISETP.GE.AND P0, PT, R10, R5, PT ;  /* 0x000000050a00720c */ /* 0x002fda0003f06270 */
[----:B------:R-:W-:Y:S01]  /*1800*/  @!P0 STS [R4], R10 ;  /* 0x0000000a04008388 */ /* 0x000fe20000000800 */
[----:B------:R-:W-:-:S03]  /*1810*/  @!P0 IMAD.MOV.U32 R5, RZ, RZ, R10 ;  /* 0x000000ffff058224 */ /* 0x000fc600078e000a */
[----:B------:R-:W-:Y:S04]  /*1820*/  LDS R14, [R14] ;  /* 0x000000000e0e7984 */ /* 0x000fe80000000800 */
[----:B------:R-:W0:Y:S02]  /*1830*/  LDS R13, [R11+0x4] ;  /* 0x000004000b0d7984 */ /* 0x000e240000000800 */
[----:B0-----:R-:W-:Y:S01]  /*1840*/  IADD3 R13, PT, PT, R13, R14, RZ ;  /* 0x0000000e0d0d7210 */ /* 0x001fe20007ffe0ff */
[----:B------:R-:W-:-:S03]  /*1850*/  IMAD R14, R19, 0xc, R6 ;  /* 0x0000000c130e7824 */ /* 0x000fc600078e0206 */
[----:B------:R-:W-:-:S13]  /*1860*/  ISETP.GE.AND P0, PT, R13, R5, PT ;  /* 0x000000050d00720c */ /* 0x000fda0003f06270 */
[----:B------:R0:W-:Y:S01]  /*1870*/  @!P0 STS [R4], R13 ;  /* 0x0000000d04008388 */ /* 0x0001e20000000800 */
[----:B------:R-:W-:-:S03]  /*1880*/  @!P0 MOV R5, R13 ;  /* 0x0000000d00058202 */ /* 0x000fc60000000f00 */
[----:B------:R-:W-:Y:S04]  /*1890*/  LDS R16, [R16] ;  /* 0x0000000010107984 */ /* 0x000fe80000000800 */
[----:B------:R-:W1:Y:S01]  /*18a0*/  LDS R15, [R11+0x8] ;  /* 0x000008000b0f7984 */ /* 0x000e620000000800 */
[----:B0-----:R-:W-:Y:S02]  /*18b0*/  IMAD R13, R19, 0x10, R6 ;  /* 0x00000010130d7824 */ /* 0x001fe400078e0206 */
[----:B-1----:R-:W-:-:S05]  /*18c0*/  IMAD.IADD R15, R15, 0x1, R16 ;  /* 0x000000010f0f7824 */ /* 0x002fca00078e0210 */
[----:B------:R-:W-:-:S13]  /*18d0*/  ISETP.GE.AND P0, PT, R15, R5, PT ;  /* 0x000000050f00720c */ /* 0x000fda0003f06270 */
[----:B------:R-:W-:Y:S01]  /*18e0*/  @!P0 STS [R4], R15 ;  /* 0x0000000f04008388 */ /* 0x000fe20000000800 */
[----:B------:R-:W-:-:S03]  /*18f0*/  @!P0 IMAD.MOV.U32 R5, RZ, RZ, R15 ;  /* 0x000000ffff058224 */ /* 0x000fc600078e000f */
[----:B------:R-:W-:Y:S04]  /*1900*/  LDS R17, [R14] ;  /* 0x000000000e117984 */ /* 0x000fe80000000800 */
[----:B------:R-:W0:Y:S02]  /*1910*/  LDS R10, [R11+0xc] ;  /* 0x00000c000b0a7984 */ /* 0x000e240000000800 */
[----:B0-----:R-:W-:Y:S02]  /*1920*/  IADD3 R17, PT, PT, R10, R17, RZ ;  /* 0x000000110a117210 */ /* 0x001fe40007ffe0ff */
[----:B------:R-:W-:Y:S02]  /*1930*/  LOP3.LUT R10, R12, 0xfffffffc, RZ, 0xc0, !PT ;  /* 0xfffffffc0c0a7812 */ /* 0x000fe400078ec0ff */
[----:B------:R-:W-:-:S02]  /*1940*/  ISETP.GE.AND P0, PT, R17, R5, PT ;  /* 0x000000051100720c */ /* 0x000fc40003f06270 */
[----:B------:R-:W-:-:S04]  /*1950*/  IADD3 R12, PT, PT, -R10, 0x4, RZ ;  /* 0x000000040a0c7810 */ /* 0x000fc80007ffe1ff */
[----:B------:R-:W-:-:S07]  /*1960*/  ISETP.NE.AND P1, PT, R12, RZ, PT ;  /* 0x000000ff0c00720c */ /* 0x000fce0003f25270 */
[----:B------:R0:W-:Y:S01]  /*1970*/  @!P0 STS [R4], R17 ;  /* 0x0000001104008388 */ /* 0x0001e20000000800 */
[----:B------:R-:W-:-:S05]  /*1980*/  @!P0 IMAD.MOV.U32 R5, RZ, RZ, R17 ;  /* 0x000000ffff058224 */ /* 0x000fca00078e0011 */
[----:B------:R-:W-:Y:S05]  /*1990*/  @!P1 BRA `(.L_x_14) ;  /* 0x0000000c009c9947 */ /* 0x000fea0003800000 */
[----:B------:R-:W-:Y:S01]  /*19a0*/  MOV R6, R12 ;  /* 0x0000000c00067202 */ /* 0x000fe20000000f00 */
[----:B------:R-:W-:Y:S02]  /*19b0*/  VIADD R11, R11, 0x18 ;  /* 0x000000180b0b7836 */ /* 0x000fe40000000000 */
[----:B------:R-:W-:Y:S01]  /*19c0*/  IMAD.MOV.U32 R12, RZ, RZ, R13 ;  /* 0x000000ffff0c7224 */ /* 0x000fe200078e000d */
[----:B------:R-:W-:-:S13]  /*19d0*/  ISETP.GE.AND P0, PT, R6, RZ, PT ;  /* 0x000000ff0600720c */ /* 0x000fda0003f06270 */
[----:B------:R-:W-:Y:S05]  /*19e0*/  @P0 BRA `(.L_x_15) ;  /* 0x0000000800fc0947 */ /* 0x000fea0003800000 */
[----:B------:R-:W-:Y:S02]  /*19f0*/  IADD3 R13, PT, PT, -R6, RZ, RZ ;  /* 0x000000ff060d7210 */ /* 0x000fe40007ffe1ff */
[----:B------:R-:W-:Y:S02]  /*1a00*/  PLOP3.LUT P0, PT, PT, PT, PT, 0x80, 0x8 ;  /* 0x000000000008781c */ /* 0x000fe40003f0f070 */
[----:B------:R-:W-:-:S13]  /*1a10*/  ISETP.GT.AND P1, PT, R13, 0xc, PT ;  /* 0x0000000c0d00780c */ /* 0x000fda0003f24270 */
[----:B------:R-:W-:Y:S05]  /*1a20*/  @!P1 BRA `(.L_x_16) ;  /* 0x0000000400e09947 */ /* 0x000fea0003800000 */
[----:B0-----:R-:W0:Y:S01]  /*1a30*/  LDC R17, c[0x0][0x398] ;  /* 0x0000e600ff117b82 */ /* 0x001e220000000800 */
[----:B------:R-:W-:-:S13]  /*1a40*/  PLOP3.LUT P0, PT, PT, PT, PT, 0x8, 0x80 ;  /* 0x000000000080781c */ /* 0x000fda0003f0e170 */
.L_x_17:
[----:B------:R-:W-:Y:S01]  /*1a50*/  LDS R13, [R11+-0x8] ;  /* 0xfffff8000b0d7984 */ /* 0x000fe20000000800 */
[----:B0-----:R-:W-:Y:S01]  /*1a60*/  R2UR UR10, R17 ;  /* 0x00000000110a72ca */ /* 0x001fe200000e0000 */
[----:B------:R-:W-:Y:S02]  /*1a70*/  VIADD R6, R6, 0x10 ;  /* 0x0000001006067836 */ /* 0x000fe40000000000 */
[----:B-1----:R-:W0:Y:S03]  /*1a80*/  LDS R14, [R12] ;  /* 0x000000000c0e7984 */ /* 0x002e260000000800 */
[----:B------:R-:W-:Y:S01]  /*1a90*/  ISETP.GE.AND P2, PT, R6, -0xc, PT ;  /* 0xfffffff40600780c */ /* 0x000fe20003f46270 */
[----:B0-----:R-:W-:Y:S02]  /*1aa0*/  IMAD.IADD R15, R13, 0x1, R14 ;  /* 0x000000010d0f7824 */ /* 0x001fe400078e020e */
[----:B------:R-:W-:-:S03]  /*1ab0*/  IMAD.IADD R14, R9, 0x1, R12 ;  /* 0x00000001090e7824 */ /* 0x000fc600078e020c */
[----:B------:R-:W-:-:S13]  /*1ac0*/  ISETP.GE.AND P1, PT, R15, R5, PT ;  /* 0x000000050f00720c */ /* 0x000fda0003f26270 */
[----:B------:R-:W-:Y:S01]  /*1ad0*/  @!P1 STS [R4], R15 ;  /* 0x0000000f04009388 */ /* 0x000fe20000000800 */
[----:B------:R-:W-:-:S03]  /*1ae0*/  @!P1 MOV R5, R15 ;  /* 0x0000000f00059202 */ /* 0x000fc60000000f00 */
[----:B------:R-:W-:Y:S04]  /*1af0*/  LDS R14, [R14] ;  /* 0x000000000e0e7984 */ /* 0x000fe80000000800 */
[----:B------:R-:W0:Y:S02]  /*1b00*/  LDS R13, [R11+-0x4] ;  /* 0xfffffc000b0d7984 */ /* 0x000e240000000800 */
[----:B0-----:R-:W-:Y:S02]  /*1b10*/  IMAD.IADD R18, R13, 0x1, R14 ;  /* 0x000000010d127824 */ /* 0x001fe400078e020e */
[----:B------:R-:W-:-:S03]  /*1b20*/  IMAD.U32 R13, RZ, RZ, UR10 ;  /* 0x0000000aff0d7e24 */ /* 0x000fc6000f8e00ff */
[----:B------:R-:W-:Y:S02]  /*1b30*/  ISETP.GE.AND P1, PT, R18, R5, PT ;  /* 0x000000051200720c */ /* 0x000fe40003f26270 */
[----:B------:R-:W-:-:S11]  /*1b40*/  LEA R16, R13, R12, 0x3 ;  /* 0x0000000c0d107211 */ /* 0x000fd600078e18ff */
[----:B------:R-:W-:Y:S01]  /*1b50*/  @!P1 STS [R4], R18 ;  /* 0x0000001204009388 */ /* 0x000fe20000000800 */
[----:B------:R-:W-:-:S03]  /*1b60*/  @!P1 IMAD.MOV.U32 R5, RZ, RZ, R18 ;  /* 0x000000ffff059224 */ /* 0x000fc600078e0012 */
[----:B------:R-:W-:Y:S04]  /*1b70*/  LDS R16, [R16] ;  /* 0x0000000010107984 */ /* 0x000fe80000000800 */
[----:B------:R-:W0:Y:S02]  /*1b80*/  LDS R15, [R11] ;  /* 0x000000000b0f7984 */ /* 0x000e240000000800 */
[----:B0-----:R-:W-:Y:S02]  /*1b90*/  IMAD.IADD R20, R15, 0x1, R16 ;  /* 0x000000010f147824 */ /* 0x001fe400078e0210 */
[C-C-:B------:R-:W-:Y:S02]  /*1ba0*/  IMAD R15, R13.reuse, 0xc, R12.reuse ;  /* 0x0000000c0d0f7824 */ /* 0x140fe400078e020c */
[----:B------:R-:W-:Y:S01]  /*1bb0*/  IMAD R12, R13, 0x10, R12 ;  /* 0x000000100d0c7824 */ /* 0x000fe200078e020c */
[----:B------:R-:W-:-:S03]  /*1bc0*/  ISETP.GE.AND P1, PT, R20, R5, PT ;  /* 0x000000051400720c */ /* 0x000fc60003f26270 */
[----:B------:R-:W-:-:S10]  /*1bd0*/  IMAD R16, R13, 0x8, R12 ;  /* 0x000000080d107824 */ /* 0x000fd400078e020c */
[----:B------:R-:W-:Y:S01]  /*1be0*/  @!P1 STS [R4], R20 ;  /* 0x0000001404009388 */ /* 0x000fe20000000800 */
[----:B------:R-:W-:-:S03]  /*1bf0*/  @!P1 MOV R5, R20 ;  /* 0x0000001400059202 */ /* 0x000fc60000000f00 */
[----:B------:R-:W-:Y:S04]  /*1c00*/  LDS R15, [R15] ;  /* 0x000000000f0f7984 */ /* 0x000fe80000000800 */
[----:B------:R-:W0:Y:S02]  /*1c10*/  LDS R14, [R11+0x4] ;  /* 0x000004000b0e7984 */ /* 0x000e240000000800 */
[----:B0-----:R-:W-:Y:S02]  /*1c20*/  IMAD.IADD R18, R14, 0x1, R15 ;  /* 0x000000010e127824 */ /* 0x001fe400078e020f */
[----:B------:R-:W-:-:S03]  /*1c30*/  IMAD.IADD R15, R9, 0x1, R12 ;  /* 0x00000001090f7824 */ /* 0x000fc600078e020c */
[----:B------:R-:W-:-:S13]  /*1c40*/  ISETP.GE.AND P1, PT, R18, R5, PT ;  /* 0x000000051200720c */ /* 0x000fda0003f26270 */
[----:B------:R-:W-:Y:S01]  /*1c50*/  @!P1 STS [R4], R18 ;  /* 0x0000001204009388 */ /* 0x000fe20000000800 */
[----:B------:R-:W-:-:S03]  /*1c60*/  @!P1 MOV R5, R18 ;  /* 0x0000001200059202 */ /* 0x000fc60000000f00 */
[----:B------:R-:W-:Y:S04]  /*1c70*/  LDS R14, [R11+0x8] ;  /* 0x000008000b0e7984 */ /* 0x000fe80000000800 */
[----:B------:R-:W0:Y:S02]  /*1c80*/  LDS R19, [R12] ;  /* 0x000000000c137984 */ /* 0x000e240000000800 */
[----:B0-----:R-:W-:-:S05]  /*1c90*/  IMAD.IADD R20, R14, 0x1, R19 ;  /* 0x000000010e147824 */ /* 0x001fca00078e0213 */
[----:B------:R-:W-:-:S13]  /*1ca0*/  ISETP.GE.AND P1, PT, R20, R5, PT ;  /* 0x000000051400720c */ /* 0x000fda0003f26270 */
[----:B------:R-:W-:Y:S01]  /*1cb0*/  @!P1 STS [R4], R20 ;  /* 0x0000001404009388 */ /* 0x000fe20000000800 */
[----:B------:R-:W-:-:S03]  /*1cc0*/  @!P1 MOV R5, R20 ;  /* 0x0000001400059202 */ /* 0x000fc60000000f00 */
[----:B------:R-:W-:Y:S04]  /*1cd0*/  LDS R15, [R15] ;  /* 0x000000000f0f7984 */ /* 0x000fe80000000800 */
[----:B------:R-:W0:Y:S02]  /*1ce0*/  LDS R14, [R11+0xc] ;  /* 0x00000c000b0e7984 */ /* 0x000e240000000800 */
[----:B0-----:R-:W-:Y:S02]  /*1cf0*/  IMAD.IADD R18, R14, 0x1, R15 ;  /* 0x000000010e127824 */ /* 0x001fe400078e020f */
[C-C-:B------:R-:W-:Y:S02]  /*1d00*/  IMAD R15, R13.reuse, 0xc, R12.reuse ;  /* 0x0000000c0d0f7824 */ /* 0x140fe400078e020c */
[----:B------:R-:W-:Y:S01]  /*1d10*/  IMAD R12, R13, 0x10, R12 ;  /* 0x000000100d0c7824 */ /* 0x000fe200078e020c */
[----:B------:R-:W-:-:S13]  /*1d20*/  ISETP.GE.AND P1, PT, R18, R5, PT ;  /* 0x000000051200720c */ /* 0x000fda0003f26270 */
[----:B------:R-:W-:Y:S01]  /*1d30*/  @!P1 STS [R4], R18 ;  /* 0x0000001204009388 */ /* 0x000fe20000000800 */
[----:B------:R-:W-:-:S03]  /*1d40*/  @!P1 MOV R5, R18 ;  /* 0x0000001200059202 */ /* 0x000fc60000000f00 */
[----:B------:R0:W-:Y:S04]  /*1d50*/  LDS R19, [R16] ;  /* 0x0000000010137984 */ /* 0x0001e80000000800 */
        /* <DEDUP_REMOVED lines=8> */
[----:B0-----:R-:W-:Y:S01]  /*1de0*/  IADD3 R18, PT, PT, R14, R15, RZ ;  /* 0x0000000f0e127210 */ /* 0x001fe20007ffe0ff */
[----:B------:R-:W-:-:S03]  /*1df0*/  IMAD.IADD R15, R9, 0x1, R12 ;  /* 0x00000001090f7824 */ /* 0x000fc600078e020c */
[----:B------:R-:W-:-:S13]  /*1e00*/  ISETP.GE.AND P1, PT, R18, R5, PT ;  /* 0x000000051200720c */ /* 0x000fda0003f26270 */
[----:B------:R-:W-:Y:S01]  /*1e10*/  @!P1 STS [R4], R18 ;  /* 0x0000001204009388 */ /* 0x000fe20000000800 */
[----:B------:R-:W-:-:S03]  /*1e20*/  @!P1 IMAD.MOV.U32 R5, RZ, RZ, R18 ;  /* 0x000000ffff059224 */ /* 0x000fc600078e0012 */
[----:B------:R-:W-:Y:S04]  /*1e30*/  LDS R14, [R11+0x18] ;  /* 0x000018000b0e7984 */ /* 0x000fe80000000800 */
[----:B------:R-:W0:Y:S02]  /*1e40*/  LDS R19, [R12] ;  /* 0x000000000c137984 */ /* 0x000e240000000800 */
[----:B0-----:R-:W-:-:S04]  /*1e50*/  IADD3 R20, PT, PT, R14, R19, RZ ;  /* 0x000000130e147210 */ /* 0x001fc80007ffe0ff */
[----:B------:R-:W-:-:S13]  /*1e60*/  ISETP.GE.AND P1, PT, R20, R5, PT ;  /* 0x000000051400720c */ /* 0x000fda0003f26270 */
[----:B------:R-:W-:Y:S01]  /*1e70*/  @!P1 STS [R4], R20 ;  /* 0x0000001404009388 */ /* 0x000fe20000000800 */
[----:B------:R-:W-:-:S03]  /*1e80*/  @!P1 IMAD.MOV.U32 R5, RZ, RZ, R20 ;  /* 0x000000ffff059224 */ /* 0x000fc600078e0014 */
[----:B------:R-:W-:Y:S04]  /*1e90*/  LDS R15, [R15] ;  /* 0x000000000f0f7984 */ /* 0x000fe80000000800 */
[----:B------:R-:W0:Y:S02]  /*1ea0*/  LDS R14, [R11+0x1c] ;  /* 0x00001c000b0e7984 */ /* 0x000e240000000800 */
[----:B0-----:R-:W-:Y:S01]  /*1eb0*/  IADD3 R18, PT, PT, R14, R15, RZ ;  /* 0x0000000f0e127210 */ /* 0x001fe20007ffe0ff */
[C---:B------:R-:W-:Y:S01]  /*1ec0*/  IMAD R15, R13.reuse, 0xc, R12 ;  /* 0x0000000c0d0f7824 */ /* 0x040fe200078e020c */
[----:B------:R-:W-:Y:S02]  /*1ed0*/  LEA R12, R13, R12, 0x4 ;  /* 0x0000000c0d0c7211 */ /* 0x000fe400078e20ff */
[----:B------:R-:W-:-:S13]  /*1ee0*/  ISETP.GE.AND P1, PT, R18, R5, PT ;  /* 0x000000051200720c */ /* 0x000fda0003f26270 */
[----:B------:R-:W-:Y:S01]  /*1ef0*/  @!P1 STS [R4], R18 ;  /* 0x0000001204009388 */ /* 0x000fe20000000800 */
[----:B------:R-:W-:-:S03]  /*1f00*/  @!P1 IMAD.MOV.U32 R5, RZ, RZ, R18 ;  /* 0x000000ffff059224 */ /* 0x000fc600078e0012 */
[----:B------:R0:W-:Y:S04]  /*1f10*/  LDS R19, [R16] ;  /* 0x0000000010137984 */ /* 0x0001e80000000800 */
[----:B------:R-:W1:Y:S01]  /*1f20*/  LDS R14, [R11+0x20] ;  /* 0x000020000b0e7984 */ /* 0x000e620000000800 */
[----:B0-----:R-:W-:Y:S02]  /*1f30*/  LEA R16, R13, R12, 0x3 ;  /* 0x0000000c0d107211 */ /* 0x001fe400078e18ff */
[----:B-1----:R-:W-:-:S04]  /*1f40*/  IADD3 R20, PT, PT, R14, R19, RZ ;  /* 0x000000130e147210 */ /* 0x002fc80007ffe0ff */
[----:B------:R-:W-:-:S13]  /*1f50*/  ISETP.GE.AND P1, PT, R20, R5, PT ;  /* 0x000000051400720c */ /* 0x000fda0003f26270 */
[----:B------:R-:W-:Y:S01]  /*1f60*/  @!P1 STS [R4], R20 ;  /* 0x0000001404009388 */ /* 0x000fe20000000800 */
[----:B------:R-:W-:-:S03]  /*1f70*/  @!P1 IMAD.MOV.U32 R5, RZ, RZ, R20 ;  /* 0x000000ffff059224 */ /* 0x000fc600078e0014 */
[----:B------:R-:W-:Y:S04]  /*1f80*/  LDS R15, [R15] ;  /* 0x000000000f0f7984 */ /* 0x000fe80000000800 */
[----:B------:R-:W0:Y:S02]  /*1f90*/  LDS R14, [R11+0x24] ;  /* 0x000024000b0e7984 */ /* 0x000e240000000800 */
[----:B0-----:R-:W-:Y:S01]  /*1fa0*/  IMAD.IADD R18, R14, 0x1, R15 ;  /* 0x000000010e127824 */ /* 0x001fe200078e020f */
[----:B------:R-:W-:-:S04]  /*1fb0*/  IADD3 R15, PT, PT, R9, R12, RZ ;  /* 0x0000000c090f7210 */ /* 0x000fc80007ffe0ff */
[----:B------:R-:W-:-:S13]  /*1fc0*/  ISETP.GE.AND P1, PT, R18, R5, PT ;  /* 0x000000051200720c */ /* 0x000fda0003f26270 */
[----:B------:R-:W-:Y:S01]  /*1fd0*/  @!P1 STS [R4], R18 ;  /* 0x0000001204009388 */ /* 0x000fe20000000800 */
[----:B------:R-:W-:-:S03]  /*1fe0*/  @!P1 IMAD.MOV.U32 R5, RZ, RZ, R18 ;  /* 0x000000ffff059224 */ /* 0x000fc600078e0012 */
[----:B------:R-:W-:Y:S04]  /*1ff0*/  LDS R14, [R11+0x28] ;  /* 0x000028000b0e7984 */ /* 0x000fe80000000800 */
[----:B------:R-:W0:Y:S02]  /*2000*/  LDS R19, [R12] ;  /* 0x000000000c137984 */ /* 0x000e240000000800 */
[----:B0-----:R-:W-:-:S05]  /*2010*/  IMAD.IADD R20, R14, 0x1, R19 ;  /* 0x000000010e147824 */ /* 0x001fca00078e0213 */
[----:B------:R-:W-:-:S13]  /*2020*/  ISETP.GE.AND P1, PT, R20, R5, PT ;  /* 0x000000051400720c */ /* 0x000fda0003f26270 */
[----:B------:R-:W-:Y:S01]  /*2030*/  @!P1 STS [R4], R20 ;  /* 0x0000001404009388 */ /* 0x000fe20000000800 */
[----:B------:R-:W-:-:S03]  /*2040*/  @!P1 IMAD.MOV.U32 R5, RZ, RZ, R20 ;  /* 0x000000ffff059224 */ /* 0x000fc600078e0014 */
[----:B------:R-:W-:Y:S04]  /*2050*/  LDS R15, [R15] ;  /* 0x000000000f0f7984 */ /* 0x000fe80000000800 */
[----:B------:R-:W0:Y:S02]  /*2060*/  LDS R14, [R11+0x2c] ;  /* 0x00002c000b0e7984 */ /* 0x000e240000000800 */
[----:B0-----:R-:W-:Y:S02]  /*2070*/  IMAD.IADD R18, R14, 0x1, R15 ;  /* 0x000000010e127824 */ /* 0x001fe400078e020f */
[C---:B------:R-:W-:Y:S01]  /*2080*/  IMAD R15, R13.reuse, 0xc, R12 ;  /* 0x0000000c0d0f7824 */ /* 0x040fe200078e020c */
[----:B------:R-:W-:Y:S02]  /*2090*/  LEA R12, R13, R12, 0x4 ;  /* 0x0000000c0d0c7211 */ /* 0x000fe400078e20ff */
        /* <DEDUP_REMOVED lines=8> */
[----:B------:R-:W-:-:S03]  /*2120*/  @!P1 MOV R5, R19 ;  /* 0x0000001300059202 */ /* 0x000fc60000000f00 */
[----:B------:R-:W-:Y:S04]  /*2130*/  LDS R15, [R15] ;  /* 0x000000000f0f7984 */ /* 0x000fe80000000800 */
[----:B------:R0:W1:Y:S02]  /*2140*/  LDS R14, [R11+0x34] ;  /* 0x000034000b0e7984 */ /* 0x0000640000000800 */
[----:B0-----:R-:W-:Y:S02]  /*2150*/  VIADD R11, R11, 0x40 ;  /* 0x000000400b0b7836 */ /* 0x001fe40000000000 */
[----:B-1----:R-:W-:-:S05]  /*2160*/  IMAD.IADD R14, R14, 0x1, R15 ;  /* 0x000000010e0e7824 */ /* 0x002fca00078e020f */
[----:B------:R-:W-:-:S13]  /*2170*/  ISETP.GE.AND P1, PT, R14, R5, PT ;  /* 0x000000050e00720c */ /* 0x000fda0003f26270 */
[----:B------:R1:W-:Y:S01]  /*2180*/  @!P1 STS [R4], R14 ;  /* 0x0000000e04009388 */ /* 0x0003e20000000800 */
[----:B------:R-:W-:Y:S01]  /*2190*/  @!P1 IMAD.MOV.U32 R5, RZ, RZ, R14 ;  /* 0x000000ffff059224 */ /* 0x000fe200078e000e */
[----:B------:R-:W-:Y:S06]  /*21a0*/  @!P2 BRA `(.L_x_17) ;  /* 0xfffffff80028a947 */ /* 0x000fec000383ffff */
.L_x_16:
[----:B------:R-:W-:-:S04]  /*21b0*/  IADD3 R13, PT, PT, -R6, RZ, RZ ;  /* 0x000000ff060d7210 */ /* 0x000fc80007ffe1ff */
[----:B------:R-:W-:-:S13]  /*21c0*/  ISETP.GT.AND P1, PT, R13, 0x4, PT ;  /* 0x000000040d00780c */ /* 0x000fda0003f24270 */
[----:B------:R-:W-:Y:S05]  /*21d0*/  @!P1 BRA `(.L_x_18) ;  /* 0x0000000000f89947 */ /* 0x000fea0003800000 */
[----:B------:R-:W-:Y:S01]  /*21e0*/  LDS R13, [R11+-0x8] ;  /* 0xfffff8000b0d7984 */ /* 0x000fe20000000800 */
[----:B------:R-:W-:-:S03]  /*21f0*/  VIADD R6, R6, 0x4 ;  /* 0x0000000406067836 */ /* 0x000fc60000000000 */
[----:B-1----:R-:W0:Y:S01]  /*2200*/  LDS R14, [R12] ;  /* 0x000000000c0e7984 */ /* 0x002e220000000800 */
[----:B------:R-:W-:Y:S02]  /*2210*/  VIADD R6, R6, 0x4 ;  /* 0x0000000406067836 */ /* 0x000fe40000000000 */
        /* <DEDUP_REMOVED lines=38> */
[C---:B------:R-:W-:Y:S01]  /*2480*/  IMAD R15, R13.reuse, 0xc, R12 ;  /* 0x0000000c0d0f7824 */ /* 0x040fe200078e020c */
        /* <DEDUP_REMOVED lines=19> */
.L_x_18:
[----:B------:R-:W-:-:S13]  /*25c0*/  ISETP.EQ.AND P1, PT, R6, RZ, PT ;  /* 0x000000ff0600720c */ /* 0x000fda0003f22270 */
[----:B------:R-:W-:Y:S05]  /*25d0*/  @!P0 BRA P1, `(.L_x_14) ;  /* 0x00000000008c8947 */ /* 0x000fea0000800000 */
.L_x_15:
[----:B------:R-:W3:Y:S02]  /*25e0*/  LDC R20, c[0x0][0x398] ;  /* 0x0000e600ff147b82 */ /* 0x000ee40000000800 */
.L_x_19:
[----:B----4-:R-:W-:Y:S01]  /*25f0*/  LDS R13, [R11+-0x8] ;  /* 0xfffff8000b0d7984 */ /* 0x010fe20000000800 */
[----:B------:R-:W-:Y:S01]  /*2600*/  IMAD.IADD R16, R9, 0x1, R12 ;  /* 0x0000000109107824 */ /* 0x000fe200078e020c */
[----:B---3--:R-:W-:Y:S01]  /*2610*/  R2UR UR10, R20 ;  /* 0x00000000140a72ca */ /* 0x008fe200000e0000 */
[----:B------:R-:W-:Y:S01]  /*2620*/  VIADD R6, R6, 0x4 ;  /* 0x0000000406067836 */ /* 0x000fe20000000000 */
[----:B-1----:R-:W0:Y:S04]  /*2630*/  LDS R14, [R12] ;  /* 0x000000000c0e7984 */ /* 0x002e280000000800 */
[----:B------:R-:W-:-:S07]  /*2640*/  ISETP.NE.AND P1, PT, R6, RZ, PT ;  /* 0x000000ff0600720c */ /* 0x000fce0003f25270 */
[----:B------:R-:W-:-:S05]  /*2650*/  IMAD.U32 R19, RZ, RZ, UR10 ;  /* 0x0000000aff137e24 */ /* 0x000fca000f8e00ff */
[----:B------:R-:W-:Y:S01]  /*2660*/  LEA R15, R19, R12, 0x3 ;  /* 0x0000000c130f7211 */ /* 0x000fe200078e18ff */
[----:B0-----:R-:W-:-:S05]  /*2670*/  IMAD.IADD R17, R13, 0x1, R14 ;  /* 0x000000010d117824 */ /* 0x001fca00078e020e */
[----:B------:R-:W-:-:S13]  /*2680*/  ISETP.GE.AND P0, PT, R17, R5, PT ;  /* 0x000000051100720c */ /* 0x000fda0003f06270 */
[----:B------:R-:W-:Y:S01]  /*2690*/  @!P0 STS [R4], R17 ;  /* 0x0000001104008388 */ /* 0x000fe20000000800 */
[----:B------:R-:W-:-:S03]  /*26a0*/  @!P0 MOV R5, R17 ;  /* 0x0000001100058202 */ /* 0x000fc60000000f00 */
[----:B------:R-:W-:Y:S04]  /*26b0*/  LDS R16, [R16] ;  /* 0x0000000010107984 */ /* 0x000fe80000000800 */
[----:B------:R-:W2:Y:S02]  /*26c0*/  LDS R13, [R11+-0x4] ;  /* 0xfffffc000b0d7984 */ /* 0x000ea40000000800 */
[----:B--2---:R-:W-:-:S05]  /*26d0*/  IMAD.IADD R18, R13, 0x1, R16 ;  /* 0x000000010d127824 */ /* 0x004fca00078e0210 */
[----:B------:R-:W-:-:S13]  /*26e0*/  ISETP.GE.AND P0, PT, R18, R5, PT ;  /* 0x000000051200720c */ /* 0x000fda0003f06270 */
[----:B------:R-:W-:Y:S01]  /*26f0*/  @!P0 STS [R4], R18 ;  /* 0x0000001204008388 */ /* 0x000fe20000000800 */
[----:B------:R-:W-:-:S03]  /*2700*/  @!P0 IMAD.MOV.U32 R5, RZ, RZ, R18 ;  /* 0x000000ffff058224 */ /* 0x000fc600078e0012 */
[----:B------:R-:W-:Y:S04]  /*2710*/  LDS R14, [R15] ;  /* 0x000000000f0e7984 */ /* 0x000fe80000000800 */
[----:B------:R-:W0:Y:S02]  /*2720*/  LDS R13, [R11] ;  /* 0x000000000b0d7984 */ /* 0x000e240000000800 */
[----:B0-----:R-:W-:Y:S02]  /*2730*/  IMAD.IADD R16, R13, 0x1, R14 ;  /* 0x000000010d107824 */ /* 0x001fe400078e020e */
[C---:B------:R-:W-:Y:S01]  /*2740*/  IMAD R14, R19.reuse, 0xc, R12 ;  /* 0x0000000c130e7824 */ /* 0x040fe200078e020c */
[----:B------:R-:W-:Y:S02]  /*2750*/  LEA R12, R19, R12, 0x4 ;  /* 0x0000000c130c7211 */ /* 0x000fe400078e20ff */
        /* <DEDUP_REMOVED lines=10> */
[----:B------:R-:W-:Y:S06]  /*2800*/  @P1 BRA `(.L_x_19) ;  /* 0xfffffffc00781947 */ /* 0x000fec000383ffff */
.L_x_14:
[----:B------:R-:W-:-:S13]  /*2810*/  ISETP.NE.AND P0, PT, R8, RZ, PT ;  /* 0x000000ff0800720c */ /* 0x000fda0003f05270 */
[----:B------:R-:W-:Y:S05]  /*2820*/  @!P0 BRA `(.L_x_6) ;  /* 0x0000000400848947 */ /* 0x000fea0003800000 */
[----:B------:R-:W-:Y:S01]  /*2830*/  IMAD R0, R10, UR10, R0 ;  /* 0x0000000a0a007c24 */ /* 0x000fe2000f8e0200 */
[----:B------:R-:W-:-:S04]  /*2840*/  IADD3 R7, PT, PT, R7, R10, RZ ;  /* 0x0000000a07077210 */ /* 0x000fc80007ffe0ff */
[----:B------:R-:W-:Y:S02]  /*2850*/  LEA R7, R7, UR4, 0x2 ;  /* 0x0000000407077c11 */ /* 0x000fe4000f8e10ff */
[----:B------:R-:W-:-:S03]  /*2860*/  LEA R6, R0, UR5, 0x2 ;  /* 0x0000000500067c11 */ /* 0x000fc6000f8e10ff */
[----:B------:R-:W-:Y:S04]  /*2870*/  LDS R0, [R7+UR5] ;  /* 0x0000000507007984 */ /* 0x000fe80008000800 */
[----:B------:R-:W3:Y:S02]  /*2880*/  LDS R9, [R6] ;  /* 0x0000000006097984 */ /* 0x000ee40000000800 */
[----:B---3--:R-:W-:Y:S01]  /*2890*/  IMAD.IADD R10, R0, 0x1, R9 ;  /* 0x00000001000a7824 */ /* 0x008fe200078e0209 */
[----:B------:R-:W-:Y:S01]  /*28a0*/  IADD3 R0, PT, PT, -R8, 0x1, RZ ;  /* 0x0000000108007810 */ /* 0x000fe20007ffe1ff */
[----:B------:R-:W-:-:S03]  /*28b0*/  IMAD.U32 R9, RZ, RZ, UR10 ;  /* 0x0000000aff097e24 */ /* 0x000fc6000f8e00ff */
[----:B-1----:R-:W-:Y:S02]  /*28c0*/  ISETP.GE.AND P0, PT, R10, R5, PT ;  /* 0x000000050a00720c */ /* 0x002fe40003f06270 */
[----:B------:R-:W-:Y:S02]  /*28d0*/  ISETP.NE.AND P1, PT, R0, RZ, PT ;  /* 0x000000ff0000720c */ /* 0x000fe40003f25270 */
[----:B------:R-:W-:Y:S01]  /*28e0*/  LEA R8, R9, R6, 0x2 ;  /* 0x0000000609087211 */ /* 0x000fe200078e10ff */
[----:B------:R-:W-:-:S08]  /*28f0*/  VIADD R9, R7, UR5 ;  /* 0x0000000507097c36 */ /* 0x000fd00008000000 */
[----:B------:R3:W-:Y:S01]  /*2900*/  @!P0 STS [R4], R10 ;  /* 0x0000000a04008388 */ /* 0x0007e20000000800 */
[----:B------:R-:W-:Y:S01]  /*2910*/  @!P0 IMAD.MOV.U32 R5, RZ, RZ, R10 ;  /* 0x000000ffff058224 */ /* 0x000fe200078e000a */
[----:B------:R-:W-:Y:S06]  /*2920*/  @!P1 BRA `(.L_x_6) ;  /* 0x0000000400449947 */ /* 0x000fec0003800000 */
[----:B------:R-:W-:Y:S02]  /*2930*/  ISETP.GE.AND P0, PT, R0, RZ, PT ;  /* 0x000000ff0000720c */ /* 0x000fe40003f06270 */
[----:B------:R-:W-:Y:S01]  /*2940*/  IADD3 R6, PT, PT, R9, 0x4, RZ ;  /* 0x0000000409067810 */ /* 0x000fe20007ffe0ff */
[----:B------:R-:W-:-:S10]  /*2950*/  IMAD.MOV.U32 R9, RZ, RZ, R8 ;  /* 0x000000ffff097224 */ /* 0x000fd400078e0008 */
[----:B------:R-:W-:Y:S05]  /*2960*/  @P0 BRA `(.L_x_20) ;  /* 0x0000000400040947 */ /* 0x000fea0003800000 */
[----:B------:R-:W-:Y:S01]  /*2970*/  IMAD.MOV R7, RZ, RZ, -R0 ;  /* 0x000000ffff077224 */ /* 0x000fe200078e0a00 */
[----:B------:R-:W-:-:S04]  /*2980*/  PLOP3.LUT P0, PT, PT, PT, PT, 0x80, 0x8 ;  /* 0x000000000008781c */ /* 0x000fc80003f0f070 */
[----:B------:R-:W-:-:S13]  /*2990*/  ISETP.GT.AND P1, PT, R7, 0x3, PT ;  /* 0x000000030700780c */ /* 0x000fda0003f24270 */
[----:B------:R-:W-:Y:S05]  /*29a0*/  @!P1 BRA `(.L_x_21) ;  /* 0x0000000000909947 */ /* 0x000fea0003800000 */
[----:B----4-:R-:W1:Y:S01]  /*29b0*/  LDC R13, c[0x0][0x398] ;  /* 0x0000e600ff0d7b82 */ /* 0x010e620000000800 */
[----:B------:R-:W-:-:S13]  /*29c0*/  PLOP3.LUT P0, PT, PT, PT, PT, 0x8, 0x80 ;  /* 0x000000000080781c */ /* 0x000fda0003f0e170 */
.L_x_22:
[----:B-1----:R-:W-:Y:S01]  /*29d0*/  LDS R7, [R6] ;  /* 0x0000000006077984 */ /* 0x002fe20000000800 */
[----:B-1----:R-:W-:Y:S01]  /*29e0*/  R2UR UR10, R13 ;  /* 0x000000000d0a72ca */ /* 0x002fe200000e0000 */
[----:B------:R-:W-:Y:S02]  /*29f0*/  VIADD R0, R0, 0x4 ;  /* 0x0000000400007836 */ /* 0x000fe40000000000 */
[----:B------:R1:W3:Y:S03]  /*2a00*/  LDS R8, [R9] ;  /* 0x0000000009087984 */ /* 0x0002e60000000800 */
[----:B------:R-:W-:-:S07]  /*2a10*/  ISETP.GE.AND P2, PT, R0, -0x3, PT ;  /* 0xfffffffd0000780c */ /* 0x000fce0003f46270 */
[----:B------:R-:W-:-:S04]  /*2a20*/  IMAD.U32 R14, RZ, RZ, UR10 ;  /* 0x0000000aff0e7e24 */ /* 0x000fc8000f8e00ff */
[----:B------:R-:W-:-:S04]  /*2a30*/  IMAD R11, R14, 0x4, R9 ;  /* 0x000000040e0b7824 */ /* 0x000fc800078e0209 */
[----:B-1----:R-:W-:Y:S01]  /*2a40*/  IMAD R9, R14, 0x4, R11 ;  /* 0x000000040e097824 */ /* 0x002fe200078e020b */
[----:B---3--:R-:W-:-:S04]  /*2a50*/  IADD3 R10, PT, PT, R7, R8, RZ ;  /* 0x00000008070a7210 */ /* 0x008fc80007ffe0ff */
[----:B------:R-:W-:-:S13]  /*2a60*/  ISETP.GE.AND P1, PT, R10, R5, PT ;  /* 0x000000050a00720c */ /* 0x000fda0003f26270 */
[----:B------:R-:W-:Y:S01]  /*2a70*/  @!P1 STS [R4], R10 ;  /* 0x0000000a04009388 */ /* 0x000fe20000000800 */
[----:B------:R-:W-:-:S03]  /*2a80*/  @!P1 MOV R5, R10 ;  /* 0x0000000a00059202 */ /* 0x000fc60000000f00 */
[----:B------:R-:W-:Y:S04]  /*2a90*/  LDS R7, [R6+0x4] ;  /* 0x0000040006077984 */ /* 0x000fe80000000800 */
[----:B------:R1:W3:Y:S02]  /*2aa0*/  LDS R8, [R11] ;  /* 0x000000000b087984 */ /* 0x0002e40000000800 */
[----:B-1----:R-:W-:Y:S02]  /*2ab0*/  IMAD R11, R14, 0x4, R9 ;  /* 0x000000040e0b7824 */ /* 0x002fe400078e0209 */
[----:B---3--:R-:W-:-:S05]  /*2ac0*/  IMAD.IADD R12, R7, 0x1, R8 ;  /* 0x00000001070c7824 */ /* 0x008fca00078e0208 */
[----:B------:R-:W-:-:S13]  /*2ad0*/  ISETP.GE.AND P1, PT, R12, R5, PT ;  /* 0x000000050c00720c */ /* 0x000fda0003f26270 */
[----:B------:R-:W-:Y:S01]  /*2ae0*/  @!P1 STS [R4], R12 ;  /* 0x0000000c04009388 */ /* 0x000fe20000000800 */
[----:B------:R-:W-:-:S03]  /*2af0*/  @!P1 MOV R5, R12 ;  /* 0x0000000c00059202 */ /* 0x000fc60000000f00 */
[----:B------:R-:W-:Y:S04]  /*2b00*/  LDS R7, [R6+0x8] ;  /* 0x0000080006077984 */ /* 0x000fe80000000800 */
[----:B------:R1:W3:Y:S02]  /*2b10*/  LDS R8, [R9] ;  /* 0x0000000009087984 */ /* 0x0002e40000000800 */
[----:B-1----:R-:W-:Y:S01]  /*2b20*/  LEA R9, R14, R11, 0x2 ;  /* 0x0000000b0e097211 */ /* 0x002fe200078e10ff */
[----:B---3--:R-:W-:-:S05]  /*2b30*/  IMAD.IADD R10, R7, 0x1, R8 ;  /* 0x00000001070a7824 */ /* 0x008fca00078e0208 */
[----:B------:R-:W-:-:S13]  /*2b40*/  ISETP.GE.AND P1, PT, R10, R5, PT ;  /* 0x000000050a00720c */ /* 0x000fda0003f26270 */
[----:B------:R-:W-:Y:S01]  /*2b50*/  @!P1 STS [R4], R10 ;  /* 0x0000000a04009388 */ /* 0x000fe20000000800 */
[----:B------:R-:W-:-:S03]  /*2b60*/  @!P1 MOV R5, R10 ;  /* 0x0000000a00059202 */ /* 0x000fc60000000f00 */
[----:B------:R-:W-:Y:S04]  /*2b70*/  LDS R8, [R11] ;  /* 0x000000000b087984 */ /* 0x000fe80000000800 */
[----:B------:R1:W3:Y:S02]  /*2b80*/  LDS R7, [R6+0xc] ;  /* 0x00000c0006077984 */ /* 0x0002e40000000800 */
[----:B-1----:R-:W-:Y:S02]  /*2b90*/  VIADD R6, R6, 0x10 ;  /* 0x0000001006067836 */ /* 0x002fe40000000000 */
[----:B---3--:R-:W-:-:S05]  /*2ba0*/  IMAD.IADD R7, R7, 0x1, R8 ;  /* 0x0000000107077824 */ /* 0x008fca00078e0208 */
[----:B------:R-:W-:-:S13]  /*2bb0*/  ISETP.GE.AND P1, PT, R7, R5, PT ;  /* 0x000000050700720c */ /* 0x000fda0003f26270 */
[----:B------:R1:W-:Y:S01]  /*2bc0*/  @!P1 STS [R4], R7 ;  /* 0x0000000704009388 */ /* 0x0003e20000000800 */
[----:B------:R-:W-:Y:S01]  /*2bd0*/  @!P1 IMAD.MOV.U32 R5, RZ, RZ, R7 ;  /* 0x000000ffff059224 */ /* 0x000fe200078e0007 */
[----:B------:R-:W-:Y:S06]  /*2be0*/  @!P2 BRA `(.L_x_22) ;  /* 0xfffffffc0078a947 */ /* 0x000fec000383ffff */
.L_x_21:
[----:B-1----:R-:W-:-:S04]  /*2bf0*/  IADD3 R7, PT, PT, -R0, RZ, RZ ;  /* 0x000000ff00077210 */ /* 0x002fc80007ffe1ff */
[----:B------:R-:W-:-:S13]  /*2c00*/  ISETP.GT.AND P1, PT, R7, 0x1, PT ;  /* 0x000000010700780c */ /* 0x000fda0003f24270 */
[----:B------:R-:W-:Y:S05]  /*2c10*/  @!P1 BRA `(.L_x_23) ;  /* 0x0000000000509947 */ /* 0x000fea0003800000 */
[----:B------:R-:W-:Y:S01]  /*2c20*/  LDS R7, [R6] ;  /* 0x0000000006077984 */ /* 0x000fe20000000800 */
[----:B------:R-:W-:Y:S01]  /*2c30*/  IMAD.U32 R12, RZ, RZ, UR10 ;  /* 0x0000000aff0c7e24 */ /* 0x000fe2000f8e00ff */
[----:B------:R-:W-:Y:S02]  /*2c40*/  IADD3 R0, PT, PT, R0, 0x1, RZ ;  /* 0x0000000100007810 */ /* 0x000fe40007ffe0ff */
[----:B------:R1:W3:Y:S02]  /*2c50*/  LDS R8, [R9] ;  /* 0x0000000009087984 */ /* 0x0002e40000000800 */
[----:B------:R-:W-:Y:S01]  /*2c60*/  LEA R11, R12, R9, 0x2 ;  /* 0x000000090c0b7211 */ /* 0x000fe200078e10ff */
[----:B------:R-:W-:-:S04]  /*2c70*/  VIADD R0, R0, 0x1 ;  /* 0x0000000100007836 */ /* 0x000fc80000000000 */
[----:B-1----:R-:W-:Y:S02]  /*2c80*/  IMAD R9, R12, 0x4, R11 ;  /* 0x000000040c097824 */ /* 0x002fe400078e020b */
[----:B---3--:R-:W-:-:S05]  /*2c90*/  IMAD.IADD R10, R7, 0x1, R8 ;  /* 0x00000001070a7824 */ /* 0x008fca00078e0208 */
[----:B------:R-:W-:-:S13]  /*2ca0*/  ISETP.GE.AND P0, PT, R10, R5, PT ;  /* 0x000000050a00720c */ /* 0x000fda0003f06270 */
[----:B------:R-:W-:Y:S01]  /*2cb0*/  @!P0 STS [R4], R10 ;  /* 0x0000000a04008388 */ /* 0x000fe20000000800 */
[----:B------:R-:W-:Y:S01]  /*2cc0*/  @!P0 IMAD.MOV.U32 R5, RZ, RZ, R10 ;  /* 0x000000ffff058224 */ /* 0x000fe200078e000a */
[----:B------:R-:W-:Y:S02]  /*2cd0*/  PLOP3.LUT P0, PT, PT, PT, PT, 0x8, 0x80 ;  /* 0x000000000080781c */ /* 0x000fe40003f0e170 */
[----:B------:R-:W-:Y:S04]  /*2ce0*/  LDS R7, [R6+0x4] ;  /* 0x0000040006077984 */ /* 0x000fe80000000800 */
[----:B------:R-:W1:Y:S02]  /*2cf0*/  LDS R8, [R11] ;  /* 0x000000000b087984 */ /* 0x000e640000000800 */
[----:B-1----:R-:W-:-:S02]  /*2d00*/  IMAD.IADD R8, R7, 0x1, R8 ;  /* 0x0000000107087824 */ /* 0x002fc400078e0208 */
[----:B------:R-:W-:-:S03]  /*2d10*/  VIADD R7, R6, 0x4 ;  /* 0x0000000406077836 */ /* 0x000fc60000000000 */
[----:B------:R-:W-:Y:S01]  /*2d20*/  ISETP.GE.AND P1, PT, R8, R5, PT ;  /* 0x000000050800720c */ /* 0x000fe20003f26270 */
[----:B------:R-:W-:-:S12]  /*2d30*/  VIADD R6, R7, 0x4 ;  /* 0x0000000407067836 */ /* 0x000fd80000000000 */
[----:B------:R1:W-:Y:S01]  /*2d40*/  @!P1 STS [R4], R8 ;  /* 0x0000000804009388 */ /* 0x0003e20000000800 */
[----:B------:R-:W-:-:S07]  /*2d50*/  @!P1 MOV R5, R8 ;  /* 0x0000000800059202 */ /* 0x000fce0000000f00 */
.L_x_23:
[----:B------:R-:W-:-:S13]  /*2d60*/  ISETP.EQ.AND P1, PT, R0, RZ, PT ;  /* 0x000000ff0000720c */ /* 0x000fda0003f22270 */
[----:B------:R-:W-:Y:S05]  /*2d70*/  @!P0 BRA P1, `(.L_x_6) ;  /* 0x0000000000308947 */ /* 0x000fea0000800000 */
.L_x_20:
[----:B---3--:R-:W3:Y:S02]  /*2d80*/  LDC R10, c[0x0][0x398] ;  /* 0x0000e600ff0a7b82 */ /* 0x008ee40000000800 */
.L_x_24:
[----:B-1----:R5:W-:Y:S01]  /*2d90*/  LDS R7, [R6] ;  /* 0x0000000006077984 */ /* 0x002be20000000800 */
[----:B------:R-:W-:-:S03]  /*2da0*/  VIADD R0, R0, 0x1 ;  /* 0x0000000100007836 */ /* 0x000fc60000000000 */
[----:B-1----:R3:W1:Y:S02]  /*2db0*/  LDS R8, [R9] ;  /* 0x0000000009087984 */ /* 0x0026640000000800 */
[----:B------:R-:W-:Y:S02]  /*2dc0*/  ISETP.NE.AND P1, PT, R0, RZ, PT ;  /* 0x000000ff0000720c */ /* 0x000fe40003f25270 */
[----:B-----5:R-:W-:Y:S01]  /*2dd0*/  IADD3 R6, PT, PT, R6, 0x4, RZ ;  /* 0x0000000406067810 */ /* 0x020fe20007ffe0ff */
[----:B---3--:R-:W-:Y:S01]  /*2de0*/  IMAD R9, R10, 0x4, R9 ;  /* 0x000000040a097824 */ /* 0x008fe200078e0209 */
[----:B-1----:R-:W-:-:S04]  /*2df0*/  IADD3 R7, PT, PT, R7, R8, RZ ;  /* 0x0000000807077210 */ /* 0x002fc80007ffe0ff */
[----:B------:R-:W-:-:S13]  /*2e00*/  ISETP.GE.AND P0, PT, R7, R5, PT ;  /* 0x000000050700720c */ /* 0x000fda0003f06270 */
[----:B------:R1:W-:Y:S01]  /*2e10*/  @!P0 STS [R4], R7 ;  /* 0x0000000704008388 */ /* 0x0003e20000000800 */
[----:B------:R-:W-:Y:S01]  /*2e20*/  @!P0 IMAD.MOV.U32 R5, RZ, RZ, R7 ;  /* 0x000000ffff058224 */ /* 0x000fe200078e0007 */
[----:B------:R-:W-:Y:S06]  /*2e30*/  @P1 BRA `(.L_x_24) ;  /* 0xfffffffc00d41947 */ /* 0x000fec000383ffff */
.L_x_6:
[----:B-1----:R-:W-:Y:S01]  /*2e40*/  STG.E desc[UR8][R2.64], R5 ;  /* 0x0000000502007986 */ /* 0x002fe2000c101908 */
[----:B------:R-:W-:Y:S05]  /*2e50*/  EXIT ;  /* 0x000000000000794d */ /* 0x000fea0003800000 */
.L_x_25:
        /* <DEDUP_REMOVED lines=10> */
.L_x_32:


//--------------------- .text._Z6phase1iiiPii     --------------------------
	.section	.text._Z6phase1iiiPii,"ax",@progbits
	.align	128
        .global         _Z6phase1iiiPii
        .type           _Z6phase1iiiPii,@function
        .size           _Z6phase1iiiPii,(.L_x_33 - _Z6phase1iiiPii)
        .other          _Z6phase1iiiPii,@"STO_CUDA_ENTRY STV_DEFAULT"
_Z6phase1iiiPii:
.text._Z6phase1iiiPii:
[----:B------:R-:W-:Y:S01]  /*0000*/  LDC R1, c[0x0][0x37c] ;  /* 0x0000df00ff017b82 */ /* 0x000fe20000000800 */
[----:B------:R-:W0:Y:S07]  /*0010*/  S2R R10, SR_TID.Y ;  /* 0x00000000000a7919 */ /* 0x000e2e0000002200 */
[----:B------:R-:W1:Y:S01]  /*0020*/  LDC.64 R4, c[0x0][0x380] ;  /* 0x0000e000ff047b82 */ /* 0x000e620000000a00 */
[----:B------:R-:W2:Y:S01]  /*0030*/  LDCU UR4, c[0x0][0x398] ;  /* 0x00007300ff0477ac */ /* 0x000ea20008000800 */
[----:B------:R-:W3:Y:S01]  /*0040*/  S2R R0, SR_TID.X ;  /* 0x0000000000007919 */ /* 0x000ee20000002100 */
[----:B------:R-:W4:Y:S05]  /*0050*/  LDCU.64 UR6, c[0x0][0x358] ;  /* 0x00006b00ff0677ac */ /* 0x000f2a0008000a00 */
[----:B------:R-:W5:Y:S01]  /*0060*/  LDC.64 R2, c[0x0][0x390] ;  /* 0x0000e400ff027b82 */ /* 0x000f620000000a00 */
[----:B--2---:R-:W-:Y:S01]  /*0070*/  IMAD.U32 R7, RZ, RZ, UR4 ;  /* 0x00000004ff077e24 */ /* 0x004fe2000f8e00ff */
[----:B------:R-:W2:Y:S03]  /*0080*/  LDCU UR4, c[0x0][0x388] ;  /* 0x00007100ff0477ac */ /* 0x000ea60008000800 */
[----:B-1----:R-:W-:-:S04]  /*0090*/  IMAD R6, R7, R4, RZ ;  /* 0x0000000407067224 */ /* 0x002fc800078e02ff */
[C---:B0-----:R-:W-:Y:S02]  /*00a0*/  IMAD.IADD R4, R6.reuse, 0x1, R10 ;  /* 0x0000000106047824 */ /* 0x041fe400078e020a */
[----:B---3--:R-:W-:-:S05]  /*00b0*/  IMAD.IADD R9, R6, 0x1, R0 ;  /* 0x0000000106097824 */ /* 0x008fca00078e0200 */
[C---:B------:R-:W-:Y:S01]  /*00c0*/  VIMNMX R8, PT, PT, R4.reuse, R9, !PT ;  /* 0x0000000904087248 */ /* 0x040fe20007fe0100 */
[----:B--2---:R-:W-:-:S03]  /*00d0*/  IMAD R9, R4, UR4, R9 ;  /* 0x0000000404097c24 */ /* 0x004fc6000f8e0209 */
[----:B------:R-:W-:Y:S01]  /*00e0*/  ISETP.GE.AND P0, PT, R8, R5, PT ;  /* 0x000000050800720c */ /* 0x000fe20003f06270 */
[----:B-----5:R-:W-:-:S12]  /*00f0*/  IMAD.WIDE R2, R9, 0x4, R2 ;  /* 0x0000000409027825 */ /* 0x020fd800078e0202 */
[----:B----4-:R-:W2:Y:S01]  /*0100*/  @!P0 LDG.E R11, desc[UR6][R2.64] ;  /* 0x00000006020b8981 */ /* 0x010ea2000c1e1900 */
[----:B------:R-:W0:Y:S01]  /*0110*/  S2UR UR5, SR_CgaCtaId ;  /* 0x00000000000579c3 */ /* 0x000e220000008800 */
[----:B------:R-:W-:Y:S01]  /*0120*/  IMAD R9, R10, R7, RZ ;  /* 0x000000070a097224 */ /* 0x000fe200078e02ff */
[----:B------:R-:W-:Y:S01]  /*0130*/  UMOV UR4, 0x400 ;  /* 0x0000040000047882 */ /* 0x000fe20000000000 */
[----:B------:R-:W-:Y:S02]  /*0140*/  ISETP.GE.AND P1, PT, R8, R5, PT ;  /* 0x000000050800720c */ /* 0x000fe40003f26270 */
[----:B------:R-:W-:Y:S01]  /*0150*/  IMAD.IADD R4, R9, 0x1, R0 ;  /* 0x0000000109047824 */ /* 0x000fe200078e0200 */
[----:B0-----:R-:W-:-:S06]  /*0160*/  ULEA UR4, UR5, UR4, 0x18 ;  /* 0x0000000405047291 */ /* 0x001fcc000f8ec0ff */
[----:B------:R-:W-:-:S05]  /*0170*/  LEA R4, R4, UR4, 0x2 ;  /* 0x0000000404047c11 */ /* 0x000fca000f8e10ff */
[----:B--2---:R0:W-:Y:S01]  /*0180*/  @!P0 STS [R4], R11 ;  /* 0x0000000b04008388 */ /* 0x0041e20000000800 */
[----:B------:R-:W-:Y:S01]  /*0190*/  BAR.SYNC.DEFER_BLOCKING 0x0 ;  /* 0x0000000000007b1d */ /* 0x000fe20000010000 */
[----:B------:R-:W-:-:S04]  /*01a0*/  ISETP.GE.AND P0, PT, R6, R5, PT ;  /* 0x000000050600720c */ /* 0x000fc80003f06270 */
[----:B------:R-:W-:-:S13]  /*01b0*/  ISETP.LT.OR P0, PT, R7, 0x1, P0 ;  /* 0x000000010700780c */ /* 0x000fda0000701670 */
[----:B0-----:R-:W-:Y:S05]  /*01c0*/  @P0 BRA `(.L_x_26) ;  /* 0x0000000400180947 */ /* 0x001fea0003800000 */
[----:B------:R-:W-:Y:S02]  /*01d0*/  LOP3.LUT R6, RZ, R6, RZ, 0x33, !PT ;  /* 0x00000006ff067212 */ /* 0x000fe400078e33ff */
[----:B------:R-:W-:-:S04]  /*01e0*/  IADD3 R8, PT, PT, R7, -0x1, RZ ;  /* 0xffffffff07087810 */ /* 0x000fc80007ffe0ff */
[----:B------:R-:W-:-:S04]  /*01f0*/  VIADDMNMX.U32 R6, R6, R5, R8, PT ;  /* 0x0000000506067246 */ /* 0x000fc80003800008 */
[C---:B------:R-:W-:Y:S01]  /*0200*/  ISETP.GE.U32.AND P2, PT, R6.reuse, 0x3, PT ;  /* 0x000000030600780c */ /* 0x040fe20003f46070 */
[----:B------:R-:W-:Y:S02]  /*0210*/  VIADD R8, R6, 0x1 ;  /* 0x0000000106087836 */ /* 0x000fe40000000000 */
[----:B------:R-:W-:-:S03]  /*0220*/  IMAD.MOV.U32 R6, RZ, RZ, RZ ;  /* 0x000000ffff067224 */ /* 0x000fc600078e00ff */
[----:B------:R-:W-:-:S04]  /*0230*/  LOP3.LUT R5, R8, 0x3, RZ, 0xc0, !PT ;  /* 0x0000000308057812 */ /* 0x000fc800078ec0ff */
[----:B------:R-:W-:-:S03]  /*0240*/  ISETP.NE.AND P0, PT, R5, RZ, PT ;  /* 0x000000ff0500720c */ /* 0x000fc60003f05270 */
[----:B------:R-:W-:Y:S10]  /*0250*/  @!P2 BRA `(.L_x_27) ;  /* 0x0000000000a8a947 */ /* 0x000ff40003800000 */
[----:B------:R-:W0:Y:S01]  /*0260*/  LDC R7, c[0x0][0x398] ;  /* 0x0000e600ff077b82 */ /* 0x000e220000000800 */
[----:B------:R-:W-:Y:S02]  /*0270*/  LEA R10, R9, UR4, 0x2 ;  /* 0x00000004090a7c11 */ /* 0x000fe4000f8e10ff */
[----:B------:R-:W-:Y:S02]  /*0280*/  LOP3.LUT R6, R8, 0xfffffffc, RZ, 0xc0, !PT ;  /* 0xfffffffc08067812 */ /* 0x000fe400078ec0ff */
[----:B------:R-:W-:Y:S01]  /*0290*/  LEA R8, R0, UR4, 0x2 ;  /* 0x0000000400087c11 */ /* 0x000fe2000f8e10ff */
[----:B------:R-:W-:Y:S02]  /*02a0*/  VIADD R10, R10, 0x8 ;  /* 0x000000080a0a7836 */ /* 0x000fe40000000000 */
[----:B------:R-:W-:-:S07]  /*02b0*/  IMAD.MOV R11, RZ, RZ, -R6 ;  /* 0x000000ffff0b7224 */ /* 0x000fce00078e0a06 */
.L_x_28:
[----:B------:R-:W-:Y:S01]  /*02c0*/  LDS R12, [R10+-0x8] ;  /* 0xfffff8000a0c7984 */ /* 0x000fe20000000800 */
[----:B------:R-:W-:-:S03]  /*02d0*/  VIADD R11, R11, 0x4 ;  /* 0x000000040b0b7836 */ /* 0x000fc60000000000 */
[----:B------:R-:W1:Y:S04]  /*02e0*/  LDS R13, [R8] ;  /* 0x00000000080d7984 */ /* 0x000e680000000800 */
[----:B------:R-:W2:Y:S01]  /*02f0*/  LDS R14, [R4] ;  /* 0x00000000040e7984 */ /* 0x000ea20000000800 */
[----:B-1----:R-:W-:Y:S01]  /*0300*/  IADD3 R17, PT, PT, R12, R13, RZ ;  /* 0x0000000d0c117210 */ /* 0x002fe20007ffe0ff */
[----:B0-----:R-:W-:-:S03]  /*0310*/  IMAD R13, R7, 0x4, R8 ;  /* 0x00000004070d7824 */ /* 0x001fc600078e0208 */
[----:B--2---:R-:W-:-:S13]  /*0320*/  ISETP.GE.AND P2, PT, R17, R14, PT ;  /* 0x0000000e1100720c */ /* 0x004fda0003f46270 */
[----:B------:R-:W-:Y:S01]  /*0330*/  @!P2 STS [R4], R17 ;  /* 0x000000110400a388 */ /* 0x000fe20000000800 */
[----:B------:R-:W-:Y:S06]  /*0340*/  BAR.SYNC.DEFER_BLOCKING 0x0 ;  /* 0x0000000000007b1d */ /* 0x000fec0000010000 */
[----:B------:R-:W-:Y:S04]  /*0350*/  LDS R13, [R13] ;  /* 0x000000000d0d7984 */ /* 0x000fe80000000800 */
[----:B------:R-:W0:Y:S04]  /*0360*/  LDS R12, [R10+-0x4] ;  /* 0xfffffc000a0c7984 */ /* 0x000e280000000800 */
[----:B------:R-:W1:Y:S01]  /*0370*/  LDS R14, [R4] ;  /* 0x00000000040e7984 */ /* 0x000e620000000800 */
[----:B0-----:R-:W-:-:S02]  /*0380*/  IMAD.IADD R19, R12, 0x1, R13 ;  /* 0x000000010c137824 */ /* 0x001fc400078e020d */
[----:B------:R-:W-:-:S03]  /*0390*/  IMAD R13, R7, 0xc, R8 ;  /* 0x0000000c070d7824 */ /* 0x000fc600078e0208 */
[----:B-1----:R-:W-:Y:S01]  /*03a0*/  ISETP.GE.AND P2, PT, R19, R14, PT ;  /* 0x0000000e1300720c */ /* 0x002fe20003f46270 */
[C-C-:B------:R-:W-:Y:S02]  /*03b0*/  IMAD R14, R7.reuse, 0x8, R8.reuse ;  /* 0x00000008070e7824 */ /* 0x140fe400078e0208 */
[----:B------:R-:W-:-:S10]  /*03c0*/  IMAD R8, R7, 0x10, R8 ;  /* 0x0000001007087824 */ /* 0x000fd400078e0208 */
[----:B------:R-:W-:Y:S01]  /*03d0*/  @!P2 STS [R4], R19 ;  /* 0x000000130400a388 */ /* 0x000fe20000000800 */
[----:B------:R-:W-:Y:S06]  /*03e0*/  BAR.SYNC.DEFER_BLOCKING 0x0 ;  /* 0x0000000000007b1d */ /* 0x000fec0000010000 */
[----:B------:R-:W-:Y:S04]  /*03f0*/  LDS R15, [R14] ;  /* 0x000000000e0f7984 */ /* 0x000fe80000000800 */
[----:B------:R-:W0:Y:S04]  /*0400*/  LDS R12, [R10] ;  /* 0x000000000a0c7984 */ /* 0x000e280000000800 */
[----:B------:R-:W1:Y:S01]  /*0410*/  LDS R16, [R4] ;  /* 0x0000000004107984 */ /* 0x000e620000000800 */
[----:B0-----:R-:W-:-:S04]  /*0420*/  IADD3 R17, PT, PT, R12, R15, RZ ;  /* 0x0000000f0c117210 */ /* 0x001fc80007ffe0ff */
[----:B-1----:R-:W-:-:S13]  /*0430*/  ISETP.GE.AND P2, PT, R17, R16, PT ;  /* 0x000000101100720c */ /* 0x002fda0003f46270 */
[----:B------:R-:W-:Y:S01]  /*0440*/  @!P2 STS [R4], R17 ;  /* 0x000000110400a388 */ /* 0x000fe20000000800 */
[----:B------:R-:W-:Y:S06]  /*0450*/  BAR.SYNC.DEFER_BLOCKING 0x0 ;  /* 0x0000000000007b1d */ /* 0x000fec0000010000 */
[----:B------:R-:W-:Y:S04]  /*0460*/  LDS R13, [R13] ;  /* 0x000000000d0d7984 */ /* 0x000fe80000000800 */
[----:B------:R0:W1:Y:S04]  /*0470*/  LDS R12, [R10+0x4] ;  /* 0x000004000a0c7984 */ /* 0x0000680000000800 */
[----:B------:R-:W2:Y:S01]  /*0480*/  LDS R15, [R4] ;  /* 0x00000000040f7984 */ /* 0x000ea20000000800 */
[----:B0-----:R-:W-:Y:S01]  /*0490*/  IADD3 R10, PT, PT, R10, 0x10, RZ ;  /* 0x000000100a0a7810 */ /* 0x001fe20007ffe0ff */
[----:B-1----:R-:W-:-:S05]  /*04a0*/  IMAD.IADD R12, R12, 0x1, R13 ;  /* 0x000000010c0c7824 */ /* 0x002fca00078e020d */
[----:B--2---:R-:W-:-:S13]  /*04b0*/  ISETP.GE.AND P2, PT, R12, R15, PT ;  /* 0x0000000f0c00720c */ /* 0x004fda0003f46270 */
[----:B------:R1:W-:Y:S01]  /*04c0*/  @!P2 STS [R4], R12 ;  /* 0x0000000c0400a388 */ /* 0x0003e20000000800 */
[----:B------:R-:W-:Y:S01]  /*04d0*/  BAR.SYNC.DEFER_BLOCKING 0x0 ;  /* 0x0000000000007b1d */ /* 0x000fe20000010000 */
[----:B------:R-:W-:-:S13]  /*04e0*/  ISETP.NE.AND P2, PT, R11, RZ, PT ;  /* 0x000000ff0b00720c */ /* 0x000fda0003f45270 */
[----:B-1----:R-:W-:Y:S05]  /*04f0*/  @P2 BRA `(.L_x_28) ;  /* 0xfffffffc00702947 */ /* 0x002fea000383ffff */
.L_x_27:
[----:B------:R-:W-:Y:S05]  /*0500*/  @!P0 BRA `(.L_x_26) ;  /* 0x0000000000488947 */ /* 0x000fea0003800000 */
[----:B------:R-:W0:Y:S01]  /*0510*/  LDC R11, c[0x0][0x398] ;  /* 0x0000e600ff0b7b82 */ /* 0x000e220000000800 */
[----:B------:R-:W-:Y:S02]  /*0520*/  IMAD R0, R6, R7, R0 ;  /* 0x0000000706007224 */ /* 0x000fe400078e0200 */
[----:B------:R-:W-:Y:S02]  /*0530*/  IMAD.IADD R6, R9, 0x1, R6 ;  /* 0x0000000109067824 */ /* 0x000fe400078e0206 */
[----:B------:R-:W-:Y:S01]  /*0540*/  IMAD.MOV R5, RZ, RZ, -R5 ;  /* 0x000000ffff057224 */ /* 0x000fe200078e0a05 */
[----:B------:R-:W-:Y:S02]  /*0550*/  LEA R0, R0, UR4, 0x2 ;  /* 0x0000000400007c11 */ /* 0x000fe4000f8e10ff */
[----:B------:R-:W-:-:S07]  /*0560*/  LEA R6, R6, UR4, 0x2 ;  /* 0x0000000406067c11 */ /* 0x000fce000f8e10ff */
.L_x_29:
[----:B------:R1:W-:Y:S01]  /*0570*/  LDS R7, [R6] ;  /* 0x0000000006077984 */ /* 0x0003e20000000800 */
[----:B------:R-:W-:-:S03]  /*0580*/  IADD3 R5, PT, PT, R5, 0x1, RZ ;  /* 0x0000000105057810 */ /* 0x000fc60007ffe0ff */
[----:B------:R0:W2:Y:S04]  /*0590*/  LDS R8, [R0] ;  /* 0x0000000000087984 */ /* 0x0000a80000000800 */
[----:B------:R-:W3:Y:S01]  /*05a0*/  LDS R9, [R4] ;  /* 0x0000000004097984 */ /* 0x000ee20000000800 */
[----:B-1----:R-:W-:Y:S02]  /*05b0*/  VIADD R6, R6, 0x4 ;  /* 0x0000000406067836 */ /* 0x002fe40000000000 */
[----:B0-----:R-:W-:Y:S02]  /*05c0*/  IMAD R0, R11, 0x4, R0 ;  /* 0x000000040b007824 */ /* 0x001fe400078e0200 */
[----:B--2---:R-:W-:-:S05]  /*05d0*/  IMAD.IADD R7, R7, 0x1, R8 ;  /* 0x0000000107077824 */ /* 0x004fca00078e0208 */
[----:B---3--:R-:W-:-:S13]  /*05e0*/  ISETP.GE.AND P0, PT, R7, R9, PT ;  /* 0x000000090700720c */ /* 0x008fda0003f06270 */
[----:B------:R1:W-:Y:S01]  /*05f0*/  @!P0 STS [R4], R7 ;  /* 0x0000000704008388 */ /* 0x0003e20000000800 */
[----:B------:R-:W-:Y:S01]  /*0600*/  BAR.SYNC.DEFER_BLOCKING 0x0 ;  /* 0x0000000000007b1d */ /* 0x000fe20000010000 */
[----:B------:R-:W-:-:S13]  /*0610*/  ISETP.NE.AND P0, PT, R5, RZ, PT ;  /* 0x000000ff0500720c */ /* 0x000fda0003f05270 */
[----:B-1----:R-:W-:Y:S05]  /*0620*/  @P0 BRA `(.L_x_29) ;  /* 0xfffffffc00d00947 */ /* 0x002fea000383ffff */
.L_x_26:
[----:B------:R-:W-:Y:S05]  /*0630*/  @P1 EXIT ;  /* 0x000000000000194d */ /* 0x000fea0003800000 */
[----:B------:R-:W0:Y:S04]  /*0640*/  LDS R5, [R4] ;  /* 0x0000000004057984 */ /* 0x000e280000000800 */
[----:B0-----:R-:W-:Y:S01]  /*0650*/  STG.E desc[UR6][R2.64], R5 ;  /* 0x0000000502007986 */ /* 0x001fe2000c101906 */
[----:B------:R-:W-:Y:S05]  /*0660*/  EXIT ;  /* 0x000000000000794d */ /* 0x000fea0003800000 */
.L_x_30:
        /* <DEDUP_REMOVED lines=9> */
.L_x_33:


//--------------------- .nv.shared._Z6phase3iiiPii --------------------------
	.section	.nv.shared._Z6phase3iiiPii,"aw",@nobits
	.sectionflags	@""
	.align	16
	.zero		1024


//--------------------- .nv.shared.reserved.0     --------------------------
	.section	.nv.shared.reserved.0,"aw",@nobits
	.weak		__nv_reservedSMEM_offset_0_alias
	.size		__nv_reservedSMEM_offset_0_alias, 0, 64
	.other		__nv_reservedSMEM_offset_0_alias,@"STO_CUDA_RESERVED_SHARED STV_DEFAULT"
__nv_reservedSMEM_offset_0_alias:
	.zero		0
	.zero		64


//--------------------- .nv.shared._Z6phase2iiiPii --------------------------
	.section	.nv.shared._Z6phase2iiiPii,"aw",@nobits
	.sectionflags	@""
	.align	16
	.zero		1024


//--------------------- .nv.shared._Z6phase1iiiPii --------------------------
	.section	.nv.shared._Z6phase1iiiPii,"aw",@nobits
	.sectionflags	@""
	.align	16
	.zero		1024


//--------------------- .nv.constant0._Z6phase3iiiPii --------------------------
	.section	.nv.constant0._Z6phase3iiiPii,"a",@progbits
	.sectionflags	@""
	.align	4
.nv.constant0._Z6phase3iiiPii:
	.zero		924


//--------------------- .nv.constant0._Z6phase2iiiPii --------------------------
	.section	.nv.constant0._Z6phase2iiiPii,"a",@progbits
	.sectionflags	@""
	.align	4
.nv.constant0._Z6phase2iiiPii:
	.zero		924


//--------------------- .nv.constant0._Z6phase1iiiPii --------------------------
	.section	.nv.constant0._Z6phase1iiiPii,"a",@progbits
	.sectionflags	@""
	.align	4
.nv.constant0._Z6phase1iiiPii:
	.zero		924


//--------------------- SYMBOLS --------------------------

	.type		.nv.reservedSmem.offset0,@object
	.size		.nv.reservedSmem.offset0,0x4
	.type		.nv.reservedSmem.cap,@object
	.size		.nv.reservedSmem.cap,0x4
